	.target	sm_100a

	.elftype	@"ET_EXEC"


//--------------------- .note.nv.tkinfo           --------------------------
	.section	.note.nv.tkinfo,"",@"SHT_NOTE"
	.sectionflags	@"SHF_NOTE_NV_TKINFO"
	.tkinfo
        /*0018*/ 	.word	0x00000002
        /*0030*/ 	.string	""
        /*0030*/ 	.string	"ptxas"
        /*0030*/ 	.string	"Cuda compilation tools, release 13.0, V13.0.88"
        /*0030*/ 	.string	"Build cuda_13.0.r13.0/compiler.36424714_0"
        /*0030*/ 	.string	"-arch sm_100a -m 64 "



//--------------------- .note.nv.cuinfo           --------------------------
	.section	.note.nv.cuinfo,"",@"SHT_NOTE"
	.sectionflags	@"SHF_NOTE_NV_CUINFO"
        /*0018*/ 	.short	0x0002
        /*001a*/ 	.short	0x0064
        /*001c*/ 	.short	0x0082
	.zero		2


//--------------------- .nv.info                  --------------------------
	.section	.nv.info,"",@"SHT_CUDA_INFO"
	.align	4


	//----- nvinfo : EIATTR_REGCOUNT
	.align		4
        /*0000*/ 	.byte	0x04, 0x2f
        /*0002*/ 	.short	(.L_19 - .L_18)
	.align		4
.L_18:
        /*0004*/ 	.word	index@(_ZN7cutlass13device_kernelINS_4gemm6kernel13GemmUniversalIN4cute5tupleIJiiiiEEENS1_10collective13CollectiveMmaINS1_35MainloopSm100TmaUmmaWarpSpecializedILi8ELi2ELi4ENS5_IJNS4_1CILi2EEESB_NSA_ILi1EEEEEEEENS5_IJNSA_ILi128EEENSA_ILi64EEESF_EEENS_10bfloat16_tENS5_IJlSC_lEEESI_SJ_NS4_8TiledMMAINS4_8MMA_AtomIJNS4_26SM100_MMA_F16BF16_2x1SM_SSISI_SI_fLi128ELi64ELNS4_4UMMA5MajorE0ELSO_0ELNSN_7ScaleInE0ELSP_0EEEEEENS4_6LayoutINS5_IJSC_SC_SC_EEENS5_IJNSA_ILi0EEESU_SU_EEEEENS5_IJNS4_10UnderscoreESX_SX_EEEEENS4_28SM100_TMA_2SM_LOAD_MULTICASTENS4_14ComposedLayoutINS4_7SwizzleILi3ELi4ELi3EEENS4_18smem_ptr_flag_bitsILi16EEENSS_INS5_IJNSA_ILi8EEESG_EEENS5_IJSG_SC_EEEEEEEvNS4_8identityENS4_18SM100_TMA_2SM_LOADES1A_vS1B_EENS_8epilogue10collective18CollectiveEpilogueINS1E_23Sm100TmaWarpSpecializedILi3ELi2ELi16ELb1ELb0EEEJNS5_IJSG_SG_SF_EEENS5_IJNSS_ISG_SC_EENSS_INS5_IJNSA_ILi16EEESB_EEENS5_IJSC_NSA_ILi32EEEEEEEEEEESI_SJ_SI_SJ_NS1E_6fusion15FusionCallbacksIS1I_NS1R_17LinearCombinationISI_fSI_fLNS_15FloatRoundStyleE2EEES1J_S1Q_JEEENS4_5SM1004TMEM4LOAD26SM100_TMEM_LOAD_32dp32b16xENS4_13SM90_TMA_LOADENS11_INS12_ILi1ELi4ELi3EEES15_NSS_INS5_IJS16_S1L_EEENS5_IJS1L_SC_EEEEEEENS4_39AutoVectorizingCopyWithAssumedAlignmentILi128EEENS4_14SM90_TMA_STOREES26_S28_S28_EEEvvEEEEvNT_6ParamsE)
        /*0008*/ 	.word	0x00000048


	//----- nvinfo : EIATTR_FRAME_SIZE
	.align		4
.L_19:
        /*000c*/ 	.byte	0x04, 0x11
        /*000e*/ 	.short	(.L_21 - .L_20)
	.align		4
.L_20:
        /*0010*/ 	.word	index@($__internal_2_$__cuda_sm10x_tcgen05_guardrail_trap_unallocated_columns_being_dealloced)
        /*0014*/ 	.word	0x00000000


	//----- nvinfo : EIATTR_FRAME_SIZE
	.align		4
.L_21:
        /*0018*/ 	.byte	0x04, 0x11
        /*001a*/ 	.short	(.L_23 - .L_22)
	.align		4
.L_22:
        /*001c*/ 	.word	index@($__internal_1_$__cuda_sm10x_tcgen05_guardrail_trap_phase_invalid_during_alloc)
        /*0020*/ 	.word	0x00000000


	//----- nvinfo : EIATTR_FRAME_SIZE
	.align		4
.L_23:
        /*0024*/ 	.byte	0x04, 0x11
        /*0026*/ 	.short	(.L_25 - .L_24)
	.align		4
.L_24:
        /*0028*/ 	.word	index@($__internal_0_$__cuda_sm10x_tcgen05_guardrail_trap_col_being_dealloced_not_returned_by_alloc)
        /*002c*/ 	.word	0x00000000


	//----- nvinfo : EIATTR_FRAME_SIZE
	.align		4
.L_25:
        /*0030*/ 	.byte	0x04, 0x11
        /*0032*/ 	.short	(.L_27 - .L_26)
	.align		4
.L_26:
        /*0034*/ 	.word	index@(_ZN7cutlass13device_kernelINS_4gemm6kernel13GemmUniversalIN4cute5tupleIJiiiiEEENS1_10collective13CollectiveMmaINS1_35MainloopSm100TmaUmmaWarpSpecializedILi8ELi2ELi4ENS5_IJNS4_1CILi2EEESB_NSA_ILi1EEEEEEEENS5_IJNSA_ILi128EEENSA_ILi64EEESF_EEENS_10bfloat16_tENS5_IJlSC_lEEESI_SJ_NS4_8TiledMMAINS4_8MMA_AtomIJNS4_26SM100_MMA_F16BF16_2x1SM_SSISI_SI_fLi128ELi64ELNS4_4UMMA5MajorE0ELSO_0ELNSN_7ScaleInE0ELSP_0EEEEEENS4_6LayoutINS5_IJSC_SC_SC_EEENS5_IJNSA_ILi0EEESU_SU_EEEEENS5_IJNS4_10UnderscoreESX_SX_EEEEENS4_28SM100_TMA_2SM_LOAD_MULTICASTENS4_14ComposedLayoutINS4_7SwizzleILi3ELi4ELi3EEENS4_18smem_ptr_flag_bitsILi16EEENSS_INS5_IJNSA_ILi8EEESG_EEENS5_IJSG_SC_EEEEEEEvNS4_8identityENS4_18SM100_TMA_2SM_LOADES1A_vS1B_EENS_8epilogue10collective18CollectiveEpilogueINS1E_23Sm100TmaWarpSpecializedILi3ELi2ELi16ELb1ELb0EEEJNS5_IJSG_SG_SF_EEENS5_IJNSS_ISG_SC_EENSS_INS5_IJNSA_ILi16EEESB_EEENS5_IJSC_NSA_ILi32EEEEEEEEEEESI_SJ_SI_SJ_NS1E_6fusion15FusionCallbacksIS1I_NS1R_17LinearCombinationISI_fSI_fLNS_15FloatRoundStyleE2EEES1J_S1Q_JEEENS4_5SM1004TMEM4LOAD26SM100_TMEM_LOAD_32dp32b16xENS4_13SM90_TMA_LOADENS11_INS12_ILi1ELi4ELi3EEES15_NSS_INS5_IJS16_S1L_EEENS5_IJS1L_SC_EEEEEEENS4_39AutoVectorizingCopyWithAssumedAlignmentILi128EEENS4_14SM90_TMA_STOREES26_S28_S28_EEEvvEEEEvNT_6ParamsE)
        /*0038*/ 	.word	0x00000000


	//----- nvinfo : EIATTR_MIN_STACK_SIZE
	.align		4
.L_27:
        /*003c*/ 	.byte	0x04, 0x12
        /*003e*/ 	.short	(.L_29 - .L_28)
	.align		4
.L_28:
        /*0040*/ 	.word	index@(_ZN7cutlass13device_kernelINS_4gemm6kernel13GemmUniversalIN4cute5tupleIJiiiiEEENS1_10collective13CollectiveMmaINS1_35MainloopSm100TmaUmmaWarpSpecializedILi8ELi2ELi4ENS5_IJNS4_1CILi2EEESB_NSA_ILi1EEEEEEEENS5_IJNSA_ILi128EEENSA_ILi64EEESF_EEENS_10bfloat16_tENS5_IJlSC_lEEESI_SJ_NS4_8TiledMMAINS4_8MMA_AtomIJNS4_26SM100_MMA_F16BF16_2x1SM_SSISI_SI_fLi128ELi64ELNS4_4UMMA5MajorE0ELSO_0ELNSN_7ScaleInE0ELSP_0EEEEEENS4_6LayoutINS5_IJSC_SC_SC_EEENS5_IJNSA_ILi0EEESU_SU_EEEEENS5_IJNS4_10UnderscoreESX_SX_EEEEENS4_28SM100_TMA_2SM_LOAD_MULTICASTENS4_14ComposedLayoutINS4_7SwizzleILi3ELi4ELi3EEENS4_18smem_ptr_flag_bitsILi16EEENSS_INS5_IJNSA_ILi8EEESG_EEENS5_IJSG_SC_EEEEEEEvNS4_8identityENS4_18SM100_TMA_2SM_LOADES1A_vS1B_EENS_8epilogue10collective18CollectiveEpilogueINS1E_23Sm100TmaWarpSpecializedILi3ELi2ELi16ELb1ELb0EEEJNS5_IJSG_SG_SF_EEENS5_IJNSS_ISG_SC_EENSS_INS5_IJNSA_ILi16EEESB_EEENS5_IJSC_NSA_ILi32EEEEEEEEEEESI_SJ_SI_SJ_NS1E_6fusion15FusionCallbacksIS1I_NS1R_17LinearCombinationISI_fSI_fLNS_15FloatRoundStyleE2EEES1J_S1Q_JEEENS4_5SM1004TMEM4LOAD26SM100_TMEM_LOAD_32dp32b16xENS4_13SM90_TMA_LOADENS11_INS12_ILi1ELi4ELi3EEES15_NSS_INS5_IJS16_S1L_EEENS5_IJS1L_SC_EEEEEEENS4_39AutoVectorizingCopyWithAssumedAlignmentILi128EEENS4_14SM90_TMA_STOREES26_S28_S28_EEEvvEEEEvNT_6ParamsE)
        /*0044*/ 	.word	0x00000000
.L_29:


//--------------------- .nv.compat                --------------------------
	.section	.nv.compat,"",@"SHT_CUDA_COMPAT_INFO"
	.align	4
        /*0000*/ 	.byte	0x02, 0x09, 0x01, 0x00, 0x02, 0x02, 0x02, 0x00, 0x02, 0x05, 0x05, 0x00, 0x03, 0x07, 0x01, 0x01
        /*0010*/ 	.byte	0x02, 0x03, 0x01, 0x00, 0x02, 0x06, 0x01, 0x00, 0x04, 0x0b, 0x08, 0x00, 0x09, 0x00, 0x00, 0x00
        /*0020*/ 	.byte	0x00, 0x00, 0x00, 0x00


//--------------------- .nv.info._ZN7cutlass13device_kernelINS_4gemm6kernel13GemmUniversalIN4cute5tupleIJiiiiEEENS1_10collective13CollectiveMmaINS1_35MainloopSm100TmaUmmaWarpSpecializedILi8ELi2ELi4ENS5_IJNS4_1CILi2EEESB_NSA_ILi1EEEEEEEENS5_IJNSA_ILi128EEENSA_ILi64EEESF_EEENS_10bfloat16_tENS5_IJlSC_lEEESI_SJ_NS4_8TiledMMAINS4_8MMA_AtomIJNS4_26SM100_MMA_F16BF16_2x1SM_SSISI_SI_fLi128ELi64ELNS4_4UMMA5MajorE0ELSO_0ELNSN_7ScaleInE0ELSP_0EEEEEENS4_6LayoutINS5_IJSC_SC_SC_EEENS5_IJNSA_ILi0EEESU_SU_EEEEENS5_IJNS4_10UnderscoreESX_SX_EEEEENS4_28SM100_TMA_2SM_LOAD_MULTICASTENS4_14ComposedLayoutINS4_7SwizzleILi3ELi4ELi3EEENS4_18smem_ptr_flag_bitsILi16EEENSS_INS5_IJNSA_ILi8EEESG_EEENS5_IJSG_SC_EEEEEEEvNS4_8identityENS4_18SM100_TMA_2SM_LOADES1A_vS1B_EENS_8epilogue10collective18CollectiveEpilogueINS1E_23Sm100TmaWarpSpecializedILi3ELi2ELi16ELb1ELb0EEEJNS5_IJSG_SG_SF_EEENS5_IJNSS_ISG_SC_EENSS_INS5_IJNSA_ILi16EEESB_EEENS5_IJSC_NSA_ILi32EEEEEEEEEEESI_SJ_SI_SJ_NS1E_6fusion15FusionCallbacksIS1I_NS1R_17LinearCombinationISI_fSI_fLNS_15FloatRoundStyleE2EEES1J_S1Q_JEEENS4_5SM1004TMEM4LOAD26SM100_TMEM_LOAD_32dp32b16xENS4_13SM90_TMA_LOADENS11_INS12_ILi1ELi4ELi3EEES15_NSS_INS5_IJS16_S1L_EEENS5_IJS1L_SC_EEEEEEENS4_39AutoVectorizingCopyWithAssumedAlignmentILi128EEENS4_14SM90_TMA_STOREES26_S28_S28_EEEvvEEEEvNT_6ParamsE --------------------------
	.section	.nv.info._ZN7cutlass13device_kernelINS_4gemm6kernel13GemmUniversalIN4cute5tupleIJiiiiEEENS1_10collective13CollectiveMmaINS1_35MainloopSm100TmaUmmaWarpSpecializedILi8ELi2ELi4ENS5_IJNS4_1CILi2EEESB_NSA_ILi1EEEEEEEENS5_IJNSA_ILi128EEENSA_ILi64EEESF_EEENS_10bfloat16_tENS5_IJlSC_lEEESI_SJ_NS4_8TiledMMAINS4_8MMA_AtomIJNS4_26SM100_MMA_F16BF16_2x1SM_SSISI_SI_fLi128ELi64ELNS4_4UMMA5MajorE0ELSO_0ELNSN_7ScaleInE0ELSP_0EEEEEENS4_6LayoutINS5_IJSC_SC_SC_EEENS5_IJNSA_ILi0EEESU_SU_EEEEENS5_IJNS4_10UnderscoreESX_SX_EEEEENS4_28SM100_TMA_2SM_LOAD_MULTICASTENS4_14ComposedLayoutINS4_7SwizzleILi3ELi4ELi3EEENS4_18smem_ptr_flag_bitsILi16EEENSS_INS5_IJNSA_ILi8EEESG_EEENS5_IJSG_SC_EEEEEEEvNS4_8identityENS4_18SM100_TMA_2SM_LOADES1A_vS1B_EENS_8epilogue10collective18CollectiveEpilogueINS1E_23Sm100TmaWarpSpecializedILi3ELi2ELi16ELb1ELb0EEEJNS5_IJSG_SG_SF_EEENS5_IJNSS_ISG_SC_EENSS_INS5_IJNSA_ILi16EEESB_EEENS5_IJSC_NSA_ILi32EEEEEEEEEEESI_SJ_SI_SJ_NS1E_6fusion15FusionCallbacksIS1I_NS1R_17LinearCombinationISI_fSI_fLNS_15FloatRoundStyleE2EEES1J_S1Q_JEEENS4_5SM1004TMEM4LOAD26SM100_TMEM_LOAD_32dp32b16xENS4_13SM90_TMA_LOADENS11_INS12_ILi1ELi4ELi3EEES15_NSS_INS5_IJS16_S1L_EEENS5_IJS1L_SC_EEEEEEENS4_39AutoVectorizingCopyWithAssumedAlignmentILi128EEENS4_14SM90_TMA_STOREES26_S28_S28_EEEvvEEEEvNT_6ParamsE,"",@"SHT_CUDA_INFO"
	.sectionflags	@""
	.align	4


	//----- nvinfo : EIATTR_CUDA_API_VERSION
	.align		4
        /*0000*/ 	.byte	0x04, 0x37
        /*0002*/ 	.short	(.L_31 - .L_30)
.L_30:
        /*0004*/ 	.word	0x00000082


	//----- nvinfo : EIATTR_KPARAM_INFO
	.align		4
.L_31:
        /*0008*/ 	.byte	0x04, 0x17
        /*000a*/ 	.short	(.L_33 - .L_32)
.L_32:
        /*000c*/ 	.word	0x00000000
        /*0010*/ 	.short	0x0000
        /*0012*/ 	.short	0x0000
        /*0014*/ 	.byte	0x00, 0xf0, 0x01, 0x20


	//----- nvinfo : EIATTR_AT_ENTRY_FRAGMENTS
	.align		4
.L_33:
        /*0018*/ 	.byte	0x04, 0x4f
        /*001a*/ 	.short	(.L_35 - .L_34)


	//   ....[0]....
.L_34:
        /*001c*/ 	.word	0x00000007


	//----- nvinfo : EIATTR_RESERVED_SMEM_USED
	.align		4
.L_35:
        /*0020*/ 	.byte	0x01, 0x41
	.zero		2


	//----- nvinfo : EIATTR_SPARSE_MMA_MASK
	.align		4
        /*0024*/ 	.byte	0x03, 0x50
        /*0026*/ 	.short	0x0000


	//----- nvinfo : EIATTR_TCGEN05_2CTA_USED
	.align		4
        /*0028*/ 	.byte	0x01, 0x52
	.zero		2


	//----- nvinfo : EIATTR_MAXREG_COUNT
	.align		4
        /*002c*/ 	.byte	0x03, 0x1b
        /*002e*/ 	.short	0x00ff


	//----- nvinfo : EIATTR_NUM_BARRIERS
	.align		4
        /*0030*/ 	.byte	0x02, 0x4c
        /*0032*/ 	.byte	0x07
	.zero		1


	//----- nvinfo : EIATTR_EXTERNS
	.align		4
        /*0034*/ 	.byte	0x04, 0x0f
        /*0036*/ 	.short	(.L_37 - .L_36)


	//   ....[0]....
	.align		4
.L_36:
        /*0038*/ 	.word	index@(__assertfail)


	//----- nvinfo : EIATTR_MERCURY_ISA_VERSION
	.align		4
.L_37:
        /*003c*/ 	.byte	0x03, 0x5f
        /*003e*/ 	.short	0x0101


	//----- nvinfo : EIATTR_INT_WARP_WIDE_INSTR_OFFSETS
	.align		4
        /*0040*/ 	.byte	0x04, 0x31
        /*0042*/ 	.short	(.L_39 - .L_38)


	//   ....[0]....
.L_38:
        /*0044*/ 	.word	0x00000dd0


	//   ....[1]....
        /*0048*/ 	.word	0x00000e70


	//   ....[2]....
        /*004c*/ 	.word	0x000049b0


	//   ....[3]....
        /*0050*/ 	.word	0x000049e0


	//   ....[4]....
        /*0054*/ 	.word	0x00004a00


	//   ....[5]....
        /*0058*/ 	.word	0x000055a0


	//   ....[6]....
        /*005c*/ 	.word	0x00005660


	//   ....[7]....
        /*0060*/ 	.word	0x000056d0


	//   ....[8]....
        /*0064*/ 	.word	0x00005810


	//   ....[9]....
        /*0068*/ 	.word	0x00005920


	//   ....[10]....
        /*006c*/ 	.word	0x00005950


	//----- nvinfo : EIATTR_COOP_GROUP_MASK_REGIDS
	.align		4
.L_39:
        /*0070*/ 	.byte	0x04, 0x29
        /*0072*/ 	.short	(.L_41 - .L_40)


	//   ....[0]....
.L_40:
        /*0074*/ 	.word	0xffffffff


	//   ....[1]....
        /*0078*/ 	.word	0xffffffff


	//   ....[2]....
        /*007c*/ 	.word	0xffffffff


	//   ....[3]....
        /*0080*/ 	.word	0xffffffff


	//   ....[4]....
        /*0084*/ 	.word	0xffffffff


	//   ....[5]....
        /*0088*/ 	.word	0xffffffff


	//   ....[6]....
        /*008c*/ 	.word	0xffffffff


	//   ....[7]....
        /*0090*/ 	.word	0xffffffff


	//   ....[8]....
        /*0094*/ 	.word	0xffffffff


	//   ....[9]....
        /*0098*/ 	.word	0xffffffff


	//   ....[10]....
        /*009c*/ 	.word	0xffffffff


	//   ....[11]....
        /*00a0*/ 	.word	0xffffffff


	//   ....[12]....
        /*00a4*/ 	.word	0xffffffff


	//   ....[13]....
        /*00a8*/ 	.word	0xffffffff


	//----- nvinfo : EIATTR_COOP_GROUP_INSTR_OFFSETS
	.align		4
.L_41:
        /*00ac*/ 	.byte	0x04, 0x28
        /*00ae*/ 	.short	(.L_43 - .L_42)


	//   ....[0]....
.L_42:
        /*00b0*/ 	.word	0x000000b0


	//   ....[1]....
        /*00b4*/ 	.word	0x00000520


	//   ....[2]....
        /*00b8*/ 	.word	0x00000760


	//   ....[3]....
        /*00bc*/ 	.word	0x000008d0


	//   ....[4]....
        /*00c0*/ 	.word	0x000009c0


	//   ....[5]....
        /*00c4*/ 	.word	0x00000b20


	//   ....[6]....
        /*00c8*/ 	.word	0x00000cb0


	//   ....[7]....
        /*00cc*/ 	.word	0x00000ef0


	//   ....[8]....
        /*00d0*/ 	.word	0x000024d0


	//   ....[9]....
        /*00d4*/ 	.word	0x000035d0


	//   ....[10]....
        /*00d8*/ 	.word	0x00003aa0


	//   ....[11]....
        /*00dc*/ 	.word	0x00003ad0


	//   ....[12]....
        /*00e0*/ 	.word	0x000048b0


	//   ....[13]....
        /*00e4*/ 	.word	0x00004ac0


	//----- nvinfo : EIATTR_VRC_CTA_INIT_COUNT
	.align		4
.L_43:
        /*00e8*/ 	.byte	0x02, 0x4a
        /*00ea*/ 	.byte	0x80
	.zero		1


	//----- nvinfo : EIATTR_SYSCALL_OFFSETS
	.align		4
        /*00ec*/ 	.byte	0x04, 0x46
        /*00ee*/ 	.short	(.L_45 - .L_44)


	//   ....[0]....
.L_44:
        /*00f0*/ 	.word	0x00006630


	//   ....[1]....
        /*00f4*/ 	.word	0x00006720


	//   ....[2]....
        /*00f8*/ 	.word	0x00006f40


	//   ....[3]....
        /*00fc*/ 	.word	0x000078d0


	//----- nvinfo : EIATTR_MBARRIER_INSTR_OFFSETS
	.align		4
.L_45:
        /*0100*/ 	.byte	0x04, 0x39
        /*0102*/ 	.short	(.L_47 - .L_46)


	//   ....[0]....
.L_46:
        /*0104*/ 	.word	0x00000650
        /*0108*/ 	.word	0x000000ff
        /*010c*/ 	.word	0x00000000
        /*0110*/ 	.short	0x0100
        /*0112*/ 	.byte	0x04
	.zero		1


	//   ....[1]....
        /*0114*/ 	.word	0x00000660
        /*0118*/ 	.word	0x000000ff
        /*011c*/ 	.word	0x00000040
        /*0120*/ 	.short	0x0100
        /*0122*/ 	.byte	0x04
	.zero		1


	//   ....[2]....
        /*0124*/ 	.word	0x00000670
        /*0128*/ 	.word	0x000000ff
        /*012c*/ 	.word	0x00000008
        /*0130*/ 	.short	0x0100
        /*0132*/ 	.byte	0x04
	.zero		1


	//   ....[3]....
        /*0134*/ 	.word	0x00000680
        /*0138*/ 	.word	0x000000ff
        /*013c*/ 	.word	0x00000048
        /*0140*/ 	.short	0x0100
        /*0142*/ 	.byte	0x04
	.zero		1


	//   ....[4]....
        /*0144*/ 	.word	0x00000690
        /*0148*/ 	.word	0x000000ff
        /*014c*/ 	.word	0x00000010
        /*0150*/ 	.short	0x0100
        /*0152*/ 	.byte	0x04
	.zero		1


	//   ....[5]....
        /*0154*/ 	.word	0x000006a0
        /*0158*/ 	.word	0x000000ff
        /*015c*/ 	.word	0x00000050
        /*0160*/ 	.short	0x0100
        /*0162*/ 	.byte	0x04
	.zero		1


	//   ....[6]....
        /*0164*/ 	.word	0x000006b0
        /*0168*/ 	.word	0x000000ff
        /*016c*/ 	.word	0x00000018
        /*0170*/ 	.short	0x0100
        /*0172*/ 	.byte	0x04
	.zero		1


	//   ....[7]....
        /*0174*/ 	.word	0x000006c0
        /*0178*/ 	.word	0x000000ff
        /*017c*/ 	.word	0x00000058
        /*0180*/ 	.short	0x0100
        /*0182*/ 	.byte	0x04
	.zero		1


	//   ....[8]....
        /*0184*/ 	.word	0x000006d0
        /*0188*/ 	.word	0x000000ff
        /*018c*/ 	.word	0x00000020
        /*0190*/ 	.short	0x0100
        /*0192*/ 	.byte	0x04
	.zero		1


	//   ....[9]....
        /*0194*/ 	.word	0x000006e0
        /*0198*/ 	.word	0x000000ff
        /*019c*/ 	.word	0x00000060
        /*01a0*/ 	.short	0x0100
        /*01a2*/ 	.byte	0x04
	.zero		1


	//   ....[10]....
        /*01a4*/ 	.word	0x000006f0
        /*01a8*/ 	.word	0x000000ff
        /*01ac*/ 	.word	0x00000028
        /*01b0*/ 	.short	0x0100
        /*01b2*/ 	.byte	0x04
	.zero		1


	//   ....[11]....
        /*01b4*/ 	.word	0x00000700
        /*01b8*/ 	.word	0x000000ff
        /*01bc*/ 	.word	0x00000068
        /*01c0*/ 	.short	0x0100
        /*01c2*/ 	.byte	0x04
	.zero		1


	//   ....[12]....
        /*01c4*/ 	.word	0x00000710
        /*01c8*/ 	.word	0x000000ff
        /*01cc*/ 	.word	0x00000030
        /*01d0*/ 	.short	0x0100
        /*01d2*/ 	.byte	0x04
	.zero		1


	//   ....[13]....
        /*01d4*/ 	.word	0x00000720
        /*01d8*/ 	.word	0x000000ff
        /*01dc*/ 	.word	0x00000070
        /*01e0*/ 	.short	0x0100
        /*01e2*/ 	.byte	0x04
	.zero		1


	//   ....[14]....
        /*01e4*/ 	.word	0x00000730
        /*01e8*/ 	.word	0x000000ff
        /*01ec*/ 	.word	0x00000038
        /*01f0*/ 	.short	0x0100
        /*01f2*/ 	.byte	0x04
	.zero		1


	//   ....[15]....
        /*01f4*/ 	.word	0x00000740
        /*01f8*/ 	.word	0x000000ff
        /*01fc*/ 	.word	0x00000078
        /*0200*/ 	.short	0x0100
        /*0202*/ 	.byte	0x04
	.zero		1


	//   ....[16]....
        /*0204*/ 	.word	0x00000860
        /*0208*/ 	.word	0x000000ff
        /*020c*/ 	.word	0x00000080
        /*0210*/ 	.short	0x0100
        /*0212*/ 	.byte	0x04
	.zero		1


	//   ....[17]....
        /*0214*/ 	.word	0x00000870
        /*0218*/ 	.word	0x000000ff
        /*021c*/ 	.word	0x00000098
        /*0220*/ 	.short	0x0100
        /*0222*/ 	.byte	0x04
	.zero		1


	//   ....[18]....
        /*0224*/ 	.word	0x00000880
        /*0228*/ 	.word	0x000000ff
        /*022c*/ 	.word	0x00000088
        /*0230*/ 	.short	0x0100
        /*0232*/ 	.byte	0x04
	.zero		1


	//   ....[19]....
        /*0234*/ 	.word	0x00000890
        /*0238*/ 	.word	0x000000ff
        /*023c*/ 	.word	0x000000a0
        /*0240*/ 	.short	0x0100
        /*0242*/ 	.byte	0x04
	.zero		1


	//   ....[20]....
        /*0244*/ 	.word	0x000008a0
        /*0248*/ 	.word	0x000000ff
        /*024c*/ 	.word	0x00000090
        /*0250*/ 	.short	0x0100
        /*0252*/ 	.byte	0x04
	.zero		1


	//   ....[21]....
        /*0254*/ 	.word	0x000008b0
        /*0258*/ 	.word	0x000000ff
        /*025c*/ 	.word	0x000000a8
        /*0260*/ 	.short	0x0100
        /*0262*/ 	.byte	0x04
	.zero		1


	//   ....[22]....
        /*0264*/ 	.word	0x00000990
        /*0268*/ 	.word	0x000000ff
        /*026c*/ 	.word	0x000000b0
        /*0270*/ 	.short	0x0100
        /*0272*/ 	.byte	0x06
	.zero		1


	//   ....[23]....
        /*0274*/ 	.word	0x000009a0
        /*0278*/ 	.word	0x000000ff
        /*027c*/ 	.word	0x000000b8
        /*0280*/ 	.short	0x0100
        /*0282*/ 	.byte	0x06
	.zero		1


	//   ....[24]....
        /*0284*/ 	.word	0x00000ad0
        /*0288*/ 	.word	0x000000ff
        /*028c*/ 	.word	0x000000c0
        /*0290*/ 	.short	0x0100
        /*0292*/ 	.byte	0x06
	.zero		1


	//   ....[25]....
        /*0294*/ 	.word	0x00000ae0
        /*0298*/ 	.word	0x000000ff
        /*029c*/ 	.word	0x000000d0
        /*02a0*/ 	.short	0x0100
        /*02a2*/ 	.byte	0x06
	.zero		1


	//   ....[26]....
        /*02a4*/ 	.word	0x00000af0
        /*02a8*/ 	.word	0x000000ff
        /*02ac*/ 	.word	0x000000c8
        /*02b0*/ 	.short	0x0100
        /*02b2*/ 	.byte	0x06
	.zero		1


	//   ....[27]....
        /*02b4*/ 	.word	0x00000b00
        /*02b8*/ 	.word	0x000000ff
        /*02bc*/ 	.word	0x000000d8
        /*02c0*/ 	.short	0x0100
        /*02c2*/ 	.byte	0x06
	.zero		1


	//   ....[28]....
        /*02c4*/ 	.word	0x00000c20
        /*02c8*/ 	.word	0x000000ff
        /*02cc*/ 	.word	0x000000e0
        /*02d0*/ 	.short	0x0100
        /*02d2*/ 	.byte	0x04
	.zero		1


	//   ....[29]....
        /*02d4*/ 	.word	0x00000c30
        /*02d8*/ 	.word	0x000000ff
        /*02dc*/ 	.word	0x00000100
        /*02e0*/ 	.short	0x0100
        /*02e2*/ 	.byte	0x04
	.zero		1


	//   ....[30]....
        /*02e4*/ 	.word	0x00000c40
        /*02e8*/ 	.word	0x000000ff
        /*02ec*/ 	.word	0x000000e8
        /*02f0*/ 	.short	0x0100
        /*02f2*/ 	.byte	0x04
	.zero		1


	//   ....[31]....
        /*02f4*/ 	.word	0x00000c50
        /*02f8*/ 	.word	0x000000ff
        /*02fc*/ 	.word	0x00000108
        /*0300*/ 	.short	0x0100
        /*0302*/ 	.byte	0x04
	.zero		1


	//   ....[32]....
        /*0304*/ 	.word	0x00000c60
        /*0308*/ 	.word	0x000000ff
        /*030c*/ 	.word	0x000000f0
        /*0310*/ 	.short	0x0100
        /*0312*/ 	.byte	0x04
	.zero		1


	//   ....[33]....
        /*0314*/ 	.word	0x00000c70
        /*0318*/ 	.word	0x000000ff
        /*031c*/ 	.word	0x00000110
        /*0320*/ 	.short	0x0100
        /*0322*/ 	.byte	0x04
	.zero		1


	//   ....[34]....
        /*0324*/ 	.word	0x00000c80
        /*0328*/ 	.word	0x000000ff
        /*032c*/ 	.word	0x000000f8
        /*0330*/ 	.short	0x0100
        /*0332*/ 	.byte	0x04
	.zero		1


	//   ....[35]....
        /*0334*/ 	.word	0x00000c90
        /*0338*/ 	.word	0x000000ff
        /*033c*/ 	.word	0x00000118
        /*0340*/ 	.short	0x0100
        /*0342*/ 	.byte	0x04
	.zero		1


	//   ....[36]....
        /*0344*/ 	.word	0x00000d80
        /*0348*/ 	.word	0x000000ff
        /*034c*/ 	.word	0x00000120
        /*0350*/ 	.short	0x0100
        /*0352*/ 	.byte	0x04
	.zero		1


	//   ....[37]....
        /*0354*/ 	.word	0x00000d90
        /*0358*/ 	.word	0x000000ff
        /*035c*/ 	.word	0x00000130
        /*0360*/ 	.short	0x0100
        /*0362*/ 	.byte	0x04
	.zero		1


	//   ....[38]....
        /*0364*/ 	.word	0x00000da0
        /*0368*/ 	.word	0x000000ff
        /*036c*/ 	.word	0x00000128
        /*0370*/ 	.short	0x0100
        /*0372*/ 	.byte	0x04
	.zero		1


	//   ....[39]....
        /*0374*/ 	.word	0x00000db0
        /*0378*/ 	.word	0x000000ff
        /*037c*/ 	.word	0x00000138
        /*0380*/ 	.short	0x0100
        /*0382*/ 	.byte	0x04
	.zero		1


	//   ....[40]....
        /*0384*/ 	.word	0x00000eb0
        /*0388*/ 	.word	0x000000ff
        /*038c*/ 	.word	0x00000140
        /*0390*/ 	.short	0x0100
        /*0392*/ 	.byte	0x06
	.zero		1


	//   ....[41]....
        /*0394*/ 	.word	0x00001ab0
        /*0398*/ 	.word	0x00000000
        /*039c*/ 	.word	0x00000130
        /*03a0*/ 	.short	0x010a
        /*03a2*/ 	.byte	0xff
	.zero		1


	//   ....[42]....
        /*03a4*/ 	.word	0x00001ae0
        /*03a8*/ 	.word	0x00000000
        /*03ac*/ 	.word	0x00000120
        /*03b0*/ 	.short	0x0101
        /*03b2*/ 	.byte	0xff
	.zero		1


	//   ....[43]....
        /*03b4*/ 	.word	0x00001ba0
        /*03b8*/ 	.word	0x000000ff
        /*03bc*/ 	.word	0x00000040
        /*03c0*/ 	.short	0x010a
        /*03c2*/ 	.byte	0x04
	.zero		1


	//   ....[44]....
        /*03c4*/ 	.word	0x00001c70
        /*03c8*/ 	.word	0x000000ff
        /*03cc*/ 	.word	0x00000040
        /*03d0*/ 	.short	0x010a
        /*03d2*/ 	.byte	0x05
	.zero		1


	//   ....[45]....
        /*03d4*/ 	.word	0x00001dd0
        /*03d8*/ 	.word	0x000000ff
        /*03dc*/ 	.word	0x00000040
        /*03e0*/ 	.short	0x010a
        /*03e2*/ 	.byte	0x04
	.zero		1


	//   ....[46]....
        /*03e4*/ 	.word	0x00002060
        /*03e8*/ 	.word	0x000000ff
        /*03ec*/ 	.word	0x000000b8
        /*03f0*/ 	.short	0x0101
        /*03f2*/ 	.byte	0x15
	.zero		1


	//   ....[47]....
        /*03f4*/ 	.word	0x00002080
        /*03f8*/ 	.word	0x000000ff
        /*03fc*/ 	.word	0x00000040
        /*0400*/ 	.short	0x010a
        /*0402*/ 	.byte	0x04
	.zero		1


	//   ....[48]....
        /*0404*/ 	.word	0x00002100
        /*0408*/ 	.word	0x000000ff
        /*040c*/ 	.word	0x00000040
        /*0410*/ 	.short	0x010a
        /*0412*/ 	.byte	0x06
	.zero		1


	//   ....[49]....
        /*0414*/ 	.word	0x00002240
        /*0418*/ 	.word	0x000000ff
        /*041c*/ 	.word	0x00000040
        /*0420*/ 	.short	0x010a
        /*0422*/ 	.byte	0x04
	.zero		1


	//   ....[50]....
        /*0424*/ 	.word	0x00002500
        /*0428*/ 	.word	0x00000003
        /*042c*/ 	.word	0x000000c0
        /*0430*/ 	.short	0x010a
        /*0432*/ 	.byte	0xff
	.zero		1


	//   ....[51]....
        /*0434*/ 	.word	0x00002650
        /*0438*/ 	.word	0x00000000
        /*043c*/ 	.word	0x00000000
        /*0440*/ 	.short	0x0101
        /*0442*/ 	.byte	0xff
	.zero		1


	//   ....[52]....
        /*0444*/ 	.word	0x00002c10
        /*0448*/ 	.word	0x000000ff
        /*044c*/ 	.word	0x00000000
        /*0450*/ 	.short	0x010a
        /*0452*/ 	.byte	0x04
	.zero		1


	//   ....[53]....
        /*0454*/ 	.word	0x00002ca0
        /*0458*/ 	.word	0x000000ff
        /*045c*/ 	.word	0x00000000
        /*0460*/ 	.short	0x010a
        /*0462*/ 	.byte	0x05
	.zero		1


	//   ....[54]....
        /*0464*/ 	.word	0x00002d30
        /*0468*/ 	.word	0x000000ff
        /*046c*/ 	.word	0x00000000
        /*0470*/ 	.short	0x010a
        /*0472*/ 	.byte	0x05
	.zero		1


	//   ....[55]....
        /*0474*/ 	.word	0x00002dc0
        /*0478*/ 	.word	0x000000ff
        /*047c*/ 	.word	0x00000000
        /*0480*/ 	.short	0x010a
        /*0482*/ 	.byte	0x05
	.zero		1


	//   ....[56]....
        /*0484*/ 	.word	0x00002e50
        /*0488*/ 	.word	0x000000ff
        /*048c*/ 	.word	0x00000000
        /*0490*/ 	.short	0x010a
        /*0492*/ 	.byte	0x05
	.zero		1


	//   ....[57]....
        /*0494*/ 	.word	0x00002ee0
        /*0498*/ 	.word	0x000000ff
        /*049c*/ 	.word	0x00000000
        /*04a0*/ 	.short	0x010a
        /*04a2*/ 	.byte	0x05
	.zero		1


	//   ....[58]....
        /*04a4*/ 	.word	0x00002f70
        /*04a8*/ 	.word	0x000000ff
        /*04ac*/ 	.word	0x00000000
        /*04b0*/ 	.short	0x010a
        /*04b2*/ 	.byte	0x05
	.zero		1


	//   ....[59]....
        /*04b4*/ 	.word	0x00003010
        /*04b8*/ 	.word	0x00000000
        /*04bc*/ 	.word	0x00000000
        /*04c0*/ 	.short	0x010a
        /*04c2*/ 	.byte	0xff
	.zero		1


	//   ....[60]....
        /*04c4*/ 	.word	0x00003130
        /*04c8*/ 	.word	0x00000000
        /*04cc*/ 	.word	0x00000120
        /*04d0*/ 	.short	0x010a
        /*04d2*/ 	.byte	0xff
	.zero		1


	//   ....[61]....
        /*04d4*/ 	.word	0x000031a0
        /*04d8*/ 	.word	0x00000000
        /*04dc*/ 	.word	0x00000000
        /*04e0*/ 	.short	0x0101
        /*04e2*/ 	.byte	0xff
	.zero		1


	//   ....[62]....
        /*04e4*/ 	.word	0x000031c0
        /*04e8*/ 	.word	0x000000ff
        /*04ec*/ 	.word	0x000000d0
        /*04f0*/ 	.short	0x010a
        /*04f2*/ 	.byte	0x04
	.zero		1


	//   ....[63]....
        /*04f4*/ 	.word	0x000032e0
        /*04f8*/ 	.word	0x00000000
        /*04fc*/ 	.word	0x000000c0
        /*0500*/ 	.short	0x010a
        /*0502*/ 	.byte	0xff
	.zero		1


	//   ....[64]....
        /*0504*/ 	.word	0x000033e0
        /*0508*/ 	.word	0x00000000
        /*050c*/ 	.word	0x00000000
        /*0510*/ 	.short	0x0101
        /*0512*/ 	.byte	0xff
	.zero		1


	//   ....[65]....
        /*0514*/ 	.word	0x00003470
        /*0518*/ 	.word	0x000000ff
        /*051c*/ 	.word	0x000000d0
        /*0520*/ 	.short	0x0106
        /*0522*/ 	.byte	0x04
	.zero		1


	//   ....[66]....
        /*0524*/ 	.word	0x00003490
        /*0528*/ 	.word	0x000000ff
        /*052c*/ 	.word	0x000000d0
        /*0530*/ 	.short	0x010a
        /*0532*/ 	.byte	0x04
	.zero		1


	//   ....[67]....
        /*0534*/ 	.word	0x00003520
        /*0538*/ 	.word	0x000000ff
        /*053c*/ 	.word	0x000000d0
        /*0540*/ 	.short	0x0106
        /*0542*/ 	.byte	0x07
	.zero		1


	//   ....[68]....
        /*0544*/ 	.word	0x00003560
        /*0548*/ 	.word	0x00000000
        /*054c*/ 	.word	0x000000d0
        /*0550*/ 	.short	0x010a
        /*0552*/ 	.byte	0xff
	.zero		1


	//   ....[69]....
        /*0554*/ 	.word	0x000037a0
        /*0558*/ 	.word	0x000000ff
        /*055c*/ 	.word	0x00000008
        /*0560*/ 	.short	0x010a
        /*0562*/ 	.byte	0x05
	.zero		1


	//   ....[70]....
        /*0564*/ 	.word	0x000037c0
        /*0568*/ 	.word	0x000000ff
        /*056c*/ 	.word	0x00000008
        /*0570*/ 	.short	0x010a
        /*0572*/ 	.byte	0x05
	.zero		1


	//   ....[71]....
        /*0574*/ 	.word	0x00003950
        /*0578*/ 	.word	0x000000ff
        /*057c*/ 	.word	0x00000008
        /*0580*/ 	.short	0x010a
        /*0582*/ 	.byte	0x05
	.zero		1


	//   ....[72]....
        /*0584*/ 	.word	0x00003970
        /*0588*/ 	.word	0x000000ff
        /*058c*/ 	.word	0x00000008
        /*0590*/ 	.short	0x010a
        /*0592*/ 	.byte	0x05
	.zero		1


	//   ....[73]....
        /*0594*/ 	.word	0x00003a30
        /*0598*/ 	.word	0x000000ff
        /*059c*/ 	.word	0x00000000
        /*05a0*/ 	.short	0x0101
        /*05a2*/ 	.byte	0x04
	.zero		1


	//   ....[74]....
        /*05a4*/ 	.word	0x00003df0
        /*05a8*/ 	.word	0x00000000
        /*05ac*/ 	.word	0x000000c0
        /*05b0*/ 	.short	0x010a
        /*05b2*/ 	.byte	0xff
	.zero		1


	//   ....[75]....
        /*05b4*/ 	.word	0x00003eb0
        /*05b8*/ 	.word	0x00000000
        /*05bc*/ 	.word	0x00000000
        /*05c0*/ 	.short	0x0101
        /*05c2*/ 	.byte	0xff
	.zero		1


	//   ....[76]....
        /*05c4*/ 	.word	0x00003f70
        /*05c8*/ 	.word	0x000000ff
        /*05cc*/ 	.word	0x00000000
        /*05d0*/ 	.short	0x010a
        /*05d2*/ 	.byte	0x04
	.zero		1


	//   ....[77]....
        /*05d4*/ 	.word	0x00003f80
        /*05d8*/ 	.word	0x000000ff
        /*05dc*/ 	.word	0x00000100
        /*05e0*/ 	.short	0x010a
        /*05e2*/ 	.byte	0x2e
	.zero		1


	//   ....[78]....
        /*05e4*/ 	.word	0x00004030
        /*05e8*/ 	.word	0x000000ff
        /*05ec*/ 	.word	0x00000000
        /*05f0*/ 	.short	0x010a
        /*05f2*/ 	.byte	0x07
	.zero		1


	//   ....[79]....
        /*05f4*/ 	.word	0x00004160
        /*05f8*/ 	.word	0x000000ff
        /*05fc*/ 	.word	0x00000000
        /*0600*/ 	.short	0x010a
        /*0602*/ 	.byte	0x04
	.zero		1


	//   ....[80]....
        /*0604*/ 	.word	0x000045a0
        /*0608*/ 	.word	0x000000ff
        /*060c*/ 	.word	0x00000000
        /*0610*/ 	.short	0x010a
        /*0612*/ 	.byte	0x04
	.zero		1


	//   ....[81]....
        /*0614*/ 	.word	0x00004630
        /*0618*/ 	.word	0x000000ff
        /*061c*/ 	.word	0x00000000
        /*0620*/ 	.short	0x010a
        /*0622*/ 	.byte	0x05
	.zero		1


	//   ....[82]....
        /*0624*/ 	.word	0x000046c0
        /*0628*/ 	.word	0x000000ff
        /*062c*/ 	.word	0x00000000
        /*0630*/ 	.short	0x010a
        /*0632*/ 	.byte	0x05
	.zero		1


	//   ....[83]....
        /*0634*/ 	.word	0x00004760
        /*0638*/ 	.word	0x00000000
        /*063c*/ 	.word	0x00000000
        /*0640*/ 	.short	0x010a
        /*0642*/ 	.byte	0xff
	.zero		1


	//   ....[84]....
        /*0644*/ 	.word	0x000047a0
        /*0648*/ 	.word	0x00000000
        /*064c*/ 	.word	0x00000000
        /*0650*/ 	.short	0x010a
        /*0652*/ 	.byte	0xff
	.zero		1


	//   ....[85]....
        /*0654*/ 	.word	0x00004810
        /*0658*/ 	.word	0x000000ff
        /*065c*/ 	.word	0x00000000
        /*0660*/ 	.short	0x0101
        /*0662*/ 	.byte	0x04
	.zero		1


	//   ....[86]....
        /*0664*/ 	.word	0x00004850
        /*0668*/ 	.word	0x000000ff
        /*066c*/ 	.word	0x00000140
        /*0670*/ 	.short	0x010a
        /*0672*/ 	.byte	0x29
	.zero		1


	//   ....[87]....
        /*0674*/ 	.word	0x000048a0
        /*0678*/ 	.word	0x000000ff
        /*067c*/ 	.word	0x00000000
        /*0680*/ 	.short	0x0101
        /*0682*/ 	.byte	0x04
	.zero		1


	//   ....[88]....
        /*0684*/ 	.word	0x00004d00
        /*0688*/ 	.word	0x0000000c
        /*068c*/ 	.word	0x000000c0
        /*0690*/ 	.short	0x010a
        /*0692*/ 	.byte	0xff
	.zero		1


	//   ....[89]....
        /*0694*/ 	.word	0x00004e70
        /*0698*/ 	.word	0x00000000
        /*069c*/ 	.word	0x00000000
        /*06a0*/ 	.short	0x0101
        /*06a2*/ 	.byte	0xff
	.zero		1


	//   ....[90]....
        /*06a4*/ 	.word	0x000052f0
        /*06a8*/ 	.word	0x000000ff
        /*06ac*/ 	.word	0x000000b8
        /*06b0*/ 	.short	0x010a
        /*06b2*/ 	.byte	0x1d
	.zero		1


	//   ....[91]....
        /*06b4*/ 	.word	0x000054b0
        /*06b8*/ 	.word	0x000000ff
        /*06bc*/ 	.word	0x00000098
        /*06c0*/ 	.short	0x010a
        /*06c2*/ 	.byte	0x04
	.zero		1


	//   ....[92]....
        /*06c4*/ 	.word	0x000056f0
        /*06c8*/ 	.word	0x000000ff
        /*06cc*/ 	.word	0x00000080
        /*06d0*/ 	.short	0x010b
        /*06d2*/ 	.byte	0x04
	.zero		1


	//   ....[93]....
        /*06d4*/ 	.word	0x00005700
        /*06d8*/ 	.word	0x000000ff
        /*06dc*/ 	.word	0x00000000
        /*06e0*/ 	.short	0x0101
        /*06e2*/ 	.byte	0x10
	.zero		1


	//   ....[94]....
        /*06e4*/ 	.word	0x00005710
        /*06e8*/ 	.word	0x000000ff
        /*06ec*/ 	.word	0x00000098
        /*06f0*/ 	.short	0x010a
        /*06f2*/ 	.byte	0x05
	.zero		1


	//   ....[95]....
        /*06f4*/ 	.word	0x00005970
        /*06f8*/ 	.word	0x000000ff
        /*06fc*/ 	.word	0x00000080
        /*0700*/ 	.short	0x010b
        /*0702*/ 	.byte	0x05
	.zero		1


	//   ....[96]....
        /*0704*/ 	.word	0x00005980
        /*0708*/ 	.word	0x000000ff
        /*070c*/ 	.word	0x00000000
        /*0710*/ 	.short	0x0101
        /*0712*/ 	.byte	0x04
	.zero		1


	//   ....[97]....
        /*0714*/ 	.word	0x00005a30
        /*0718*/ 	.word	0x000000ff
        /*071c*/ 	.word	0x00000000
        /*0720*/ 	.short	0x010a
        /*0722*/ 	.byte	0x04
	.zero		1


	//   ....[98]....
        /*0724*/ 	.word	0x00005ac0
        /*0728*/ 	.word	0x000000ff
        /*072c*/ 	.word	0x00000000
        /*0730*/ 	.short	0x010a
        /*0732*/ 	.byte	0x05
	.zero		1


	//   ....[99]....
        /*0734*/ 	.word	0x00005b60
        /*0738*/ 	.word	0x00000000
        /*073c*/ 	.word	0x00000000
        /*0740*/ 	.short	0x010a
        /*0742*/ 	.byte	0xff
	.zero		1


	//   ....[100]....
        /*0744*/ 	.word	0x00005ea0
        /*0748*/ 	.word	0x00000000
        /*074c*/ 	.word	0x000000c0
        /*0750*/ 	.short	0x010a
        /*0752*/ 	.byte	0xff
	.zero		1


	//   ....[101]....
        /*0754*/ 	.word	0x00005f70
        /*0758*/ 	.word	0x00000000
        /*075c*/ 	.word	0x00000000
        /*0760*/ 	.short	0x0101
        /*0762*/ 	.byte	0xff
	.zero		1


	//   ....[102]....
        /*0764*/ 	.word	0x00006bd0
        /*0768*/ 	.word	0x00000000
        /*076c*/ 	.word	0x00000080
        /*0770*/ 	.short	0x010a
        /*0772*/ 	.byte	0xff
	.zero		1


	//   ....[103]....
        /*0774*/ 	.word	0x00006c00
        /*0778*/ 	.word	0x00000035
        /*077c*/ 	.word	0x000000e0
        /*0780*/ 	.short	0x010a
        /*0782*/ 	.byte	0xff
	.zero		1


	//   ....[104]....
        /*0784*/ 	.word	0x00006d10
        /*0788*/ 	.word	0x00000000
        /*078c*/ 	.word	0x00000080
        /*0790*/ 	.short	0x010a
        /*0792*/ 	.byte	0xff
	.zero		1


	//   ....[105]....
        /*0794*/ 	.word	0x00006e20
        /*0798*/ 	.word	0x00000035
        /*079c*/ 	.word	0x000000e0
        /*07a0*/ 	.short	0x010a
        /*07a2*/ 	.byte	0xff
	.zero		1


	//   ....[106]....
        /*07a4*/ 	.word	0x00007640
        /*07a8*/ 	.word	0x00000000
        /*07ac*/ 	.word	0x00000000
        /*07b0*/ 	.short	0x0101
        /*07b2*/ 	.byte	0xff
	.zero		1


	//   ....[107]....
        /*07b4*/ 	.word	0x00007650
        /*07b8*/ 	.word	0x00000002
        /*07bc*/ 	.word	0x00000080
        /*07c0*/ 	.short	0x010a
        /*07c2*/ 	.byte	0xff
	.zero		1


	//   ....[108]....
        /*07c4*/ 	.word	0x00007710
        /*07c8*/ 	.word	0x00000002
        /*07cc*/ 	.word	0x00000080
        /*07d0*/ 	.short	0x010a
        /*07d2*/ 	.byte	0xff
	.zero		1


	//   ....[109]....
        /*07d4*/ 	.word	0x00007a70
        /*07d8*/ 	.word	0x00000035
        /*07dc*/ 	.word	0x00000000
        /*07e0*/ 	.short	0x0101
        /*07e2*/ 	.byte	0xff
	.zero		1


	//   ....[110]....
        /*07e4*/ 	.word	0x00008040
        /*07e8*/ 	.word	0x00000000
        /*07ec*/ 	.word	0x00000000
        /*07f0*/ 	.short	0x0101
        /*07f2*/ 	.byte	0xff
	.zero		1


	//   ....[111]....
        /*07f4*/ 	.word	0x000082f0
        /*07f8*/ 	.word	0x000000ff
        /*07fc*/ 	.word	0x00000000
        /*0800*/ 	.short	0x0101
        /*0802*/ 	.byte	0x04
	.zero		1


	//   ....[112]....
        /*0804*/ 	.word	0x00008310
        /*0808*/ 	.word	0x00000000
        /*080c*/ 	.word	0x00000130
        /*0810*/ 	.short	0x010a
        /*0812*/ 	.byte	0xff
	.zero		1


	//   ....[113]....
        /*0814*/ 	.word	0x00008370
        /*0818*/ 	.word	0x00000000
        /*081c*/ 	.word	0x00000040
        /*0820*/ 	.short	0x010a
        /*0822*/ 	.byte	0xff
	.zero		1


	//   ....[114]....
        /*0824*/ 	.word	0x000083d0
        /*0828*/ 	.word	0x00000000
        /*082c*/ 	.word	0x00000040
        /*0830*/ 	.short	0x010a
        /*0832*/ 	.byte	0xff
	.zero		1


	//   ....[115]....
        /*0834*/ 	.word	0x00008420
        /*0838*/ 	.word	0x00000003
        /*083c*/ 	.word	0x000000c0
        /*0840*/ 	.short	0x010a
        /*0842*/ 	.byte	0xff
	.zero		1


	//   ....[116]....
        /*0844*/ 	.word	0x00008480
        /*0848*/ 	.word	0x00000000
        /*084c*/ 	.word	0x00000000
        /*0850*/ 	.short	0x010a
        /*0852*/ 	.byte	0xff
	.zero		1


	//   ....[117]....
        /*0854*/ 	.word	0x000084e0
        /*0858*/ 	.word	0x00000000
        /*085c*/ 	.word	0x00000000
        /*0860*/ 	.short	0x010a
        /*0862*/ 	.byte	0xff
	.zero		1


	//   ....[118]....
        /*0864*/ 	.word	0x00008540
        /*0868*/ 	.word	0x00000000
        /*086c*/ 	.word	0x00000000
        /*0870*/ 	.short	0x010a
        /*0872*/ 	.byte	0xff
	.zero		1


	//   ....[119]....
        /*0874*/ 	.word	0x000085a0
        /*0878*/ 	.word	0x00000000
        /*087c*/ 	.word	0x00000000
        /*0880*/ 	.short	0x010a
        /*0882*/ 	.byte	0xff
	.zero		1


	//   ....[120]....
        /*0884*/ 	.word	0x00008600
        /*0888*/ 	.word	0x00000000
        /*088c*/ 	.word	0x00000000
        /*0890*/ 	.short	0x010a
        /*0892*/ 	.byte	0xff
	.zero		1


	//   ....[121]....
        /*0894*/ 	.word	0x00008660
        /*0898*/ 	.word	0x00000000
        /*089c*/ 	.word	0x00000000
        /*08a0*/ 	.short	0x010a
        /*08a2*/ 	.byte	0xff
	.zero		1


	//   ....[122]....
        /*08a4*/ 	.word	0x000086c0
        /*08a8*/ 	.word	0x00000000
        /*08ac*/ 	.word	0x00000000
        /*08b0*/ 	.short	0x010a
        /*08b2*/ 	.byte	0xff
	.zero		1


	//   ....[123]....
        /*08b4*/ 	.word	0x00008710
        /*08b8*/ 	.word	0x00000000
        /*08bc*/ 	.word	0x00000120
        /*08c0*/ 	.short	0x010a
        /*08c2*/ 	.byte	0xff
	.zero		1


	//   ....[124]....
        /*08c4*/ 	.word	0x00008770
        /*08c8*/ 	.word	0x00000000
        /*08cc*/ 	.word	0x000000d0
        /*08d0*/ 	.short	0x010a
        /*08d2*/ 	.byte	0xff
	.zero		1


	//   ....[125]....
        /*08d4*/ 	.word	0x000087c0
        /*08d8*/ 	.word	0x00000000
        /*08dc*/ 	.word	0x000000c0
        /*08e0*/ 	.short	0x010a
        /*08e2*/ 	.byte	0xff
	.zero		1


	//   ....[126]....
        /*08e4*/ 	.word	0x00008820
        /*08e8*/ 	.word	0x00000000
        /*08ec*/ 	.word	0x000000d0
        /*08f0*/ 	.short	0x010a
        /*08f2*/ 	.byte	0xff
	.zero		1


	//   ....[127]....
        /*08f4*/ 	.word	0x00008880
        /*08f8*/ 	.word	0x00000005
        /*08fc*/ 	.word	0x00000008
        /*0900*/ 	.short	0x010a
        /*0902*/ 	.byte	0xff
	.zero		1


	//   ....[128]....
        /*0904*/ 	.word	0x00008960
        /*0908*/ 	.word	0x00000003
        /*090c*/ 	.word	0x00000008
        /*0910*/ 	.short	0x010a
        /*0912*/ 	.byte	0xff
	.zero		1


	//   ....[129]....
        /*0914*/ 	.word	0x000089b0
        /*0918*/ 	.word	0x00000000
        /*091c*/ 	.word	0x000000c0
        /*0920*/ 	.short	0x010a
        /*0922*/ 	.byte	0xff
	.zero		1


	//   ....[130]....
        /*0924*/ 	.word	0x00008a10
        /*0928*/ 	.word	0x00000000
        /*092c*/ 	.word	0x00000100
        /*0930*/ 	.short	0x010a
        /*0932*/ 	.byte	0xff
	.zero		1


	//   ....[131]....
        /*0934*/ 	.word	0x00008a70
        /*0938*/ 	.word	0x00000000
        /*093c*/ 	.word	0x00000000
        /*0940*/ 	.short	0x010a
        /*0942*/ 	.byte	0xff
	.zero		1


	//   ....[132]....
        /*0944*/ 	.word	0x00008ad0
        /*0948*/ 	.word	0x00000000
        /*094c*/ 	.word	0x00000000
        /*0950*/ 	.short	0x010a
        /*0952*/ 	.byte	0xff
	.zero		1


	//   ....[133]....
        /*0954*/ 	.word	0x00008b30
        /*0958*/ 	.word	0x00000000
        /*095c*/ 	.word	0x00000000
        /*0960*/ 	.short	0x010a
        /*0962*/ 	.byte	0xff
	.zero		1


	//   ....[134]....
        /*0964*/ 	.word	0x00008b90
        /*0968*/ 	.word	0x00000000
        /*096c*/ 	.word	0x00000000
        /*0970*/ 	.short	0x010a
        /*0972*/ 	.byte	0xff
	.zero		1


	//   ....[135]....
        /*0974*/ 	.word	0x00008bf0
        /*0978*/ 	.word	0x00000000
        /*097c*/ 	.word	0x00000140
        /*0980*/ 	.short	0x010a
        /*0982*/ 	.byte	0xff
	.zero		1


	//   ....[136]....
        /*0984*/ 	.word	0x00008c40
        /*0988*/ 	.word	0x0000000c
        /*098c*/ 	.word	0x000000c0
        /*0990*/ 	.short	0x010a
        /*0992*/ 	.byte	0xff
	.zero		1


	//   ....[137]....
        /*0994*/ 	.word	0x00008ca0
        /*0998*/ 	.word	0x00000000
        /*099c*/ 	.word	0x000000b8
        /*09a0*/ 	.short	0x010a
        /*09a2*/ 	.byte	0xff
	.zero		1


	//   ....[138]....
        /*09a4*/ 	.word	0x00008d00
        /*09a8*/ 	.word	0x00000000
        /*09ac*/ 	.word	0x00000098
        /*09b0*/ 	.short	0x010a
        /*09b2*/ 	.byte	0xff
	.zero		1


	//   ....[139]....
        /*09b4*/ 	.word	0x00008d60
        /*09b8*/ 	.word	0x00000000
        /*09bc*/ 	.word	0x00000098
        /*09c0*/ 	.short	0x010a
        /*09c2*/ 	.byte	0xff
	.zero		1


	//   ....[140]....
        /*09c4*/ 	.word	0x00008dc0
        /*09c8*/ 	.word	0x00000000
        /*09cc*/ 	.word	0x00000000
        /*09d0*/ 	.short	0x010a
        /*09d2*/ 	.byte	0xff
	.zero		1


	//   ....[141]....
        /*09d4*/ 	.word	0x00008e20
        /*09d8*/ 	.word	0x00000000
        /*09dc*/ 	.word	0x00000000
        /*09e0*/ 	.short	0x010a
        /*09e2*/ 	.byte	0xff
	.zero		1


	//   ....[142]....
        /*09e4*/ 	.word	0x00008e70
        /*09e8*/ 	.word	0x00000000
        /*09ec*/ 	.word	0x000000c0
        /*09f0*/ 	.short	0x010a
        /*09f2*/ 	.byte	0xff
	.zero		1


	//   ....[143]....
        /*09f4*/ 	.word	0x00008ec0
        /*09f8*/ 	.word	0x00000000
        /*09fc*/ 	.word	0x00000080
        /*0a00*/ 	.short	0x010a
        /*0a02*/ 	.byte	0xff
	.zero		1


	//   ....[144]....
        /*0a04*/ 	.word	0x00008f10
        /*0a08*/ 	.word	0x00000035
        /*0a0c*/ 	.word	0x000000e0
        /*0a10*/ 	.short	0x010a
        /*0a12*/ 	.byte	0xff
	.zero		1


	//   ....[145]....
        /*0a14*/ 	.word	0x00008f60
        /*0a18*/ 	.word	0x00000002
        /*0a1c*/ 	.word	0x00000080
        /*0a20*/ 	.short	0x010a
        /*0a22*/ 	.byte	0xff
	.zero		1


	//----- nvinfo : EIATTR_NUM_MBARRIERS
	.align		4
.L_47:
        /*0a24*/ 	.byte	0x03, 0x38
        /*0a26*/ 	.short	0x0029


	//----- nvinfo : EIATTR_EXIT_INSTR_OFFSETS
	.align		4
        /*0a28*/ 	.byte	0x04, 0x1c
        /*0a2a*/ 	.short	(.L_49 - .L_48)


	//   ....[0]....
.L_48:
        /*0a2c*/ 	.word	0x00003040


	//   ....[1]....
        /*0a30*/ 	.word	0x00003530


	//   ....[2]....
        /*0a34*/ 	.word	0x00003590


	//   ....[3]....
        /*0a38*/ 	.word	0x00004ad0


	//   ....[4]....
        /*0a3c*/ 	.word	0x00005b90


	//   ....[5]....
        /*0a40*/ 	.word	0x00005bd0


	//   ....[6]....
        /*0a44*/ 	.word	0x000081e0


	//   ....[7]....
        /*0a48*/ 	.word	0x00008260


	//   ....[8]....
        /*0a4c*/ 	.word	0x00008290


	//   ....[9]....
        /*0a50*/ 	.word	0x00008300


	//----- nvinfo : EIATTR_MAX_THREADS
	.align		4
.L_49:
        /*0a54*/ 	.byte	0x04, 0x05
        /*0a56*/ 	.short	(.L_51 - .L_50)
.L_50:
        /*0a58*/ 	.word	0x00000100
        /*0a5c*/ 	.word	0x00000001
        /*0a60*/ 	.word	0x00000001


	//----- nvinfo : EIATTR_CRS_STACK_SIZE
	.align		4
.L_51:
        /*0a64*/ 	.byte	0x04, 0x1e
        /*0a66*/ 	.short	(.L_53 - .L_52)
.L_52:
        /*0a68*/ 	.word	0x00000000


	//----- nvinfo : EIATTR_CBANK_PARAM_SIZE
	.align		4
.L_53:
        /*0a6c*/ 	.byte	0x03, 0x19
        /*0a6e*/ 	.short	0x0800


	//----- nvinfo : EIATTR_PARAM_CBANK
	.align		4
        /*0a70*/ 	.byte	0x04, 0x0a
        /*0a72*/ 	.short	(.L_55 - .L_54)
	.align		4
.L_54:
        /*0a74*/ 	.word	index@(.nv.constant0._ZN7cutlass13device_kernelINS_4gemm6kernel13GemmUniversalIN4cute5tupleIJiiiiEEENS1_10collective13CollectiveMmaINS1_35MainloopSm100TmaUmmaWarpSpecializedILi8ELi2ELi4ENS5_IJNS4_1CILi2EEESB_NSA_ILi1EEEEEEEENS5_IJNSA_ILi128EEENSA_ILi64EEESF_EEENS_10bfloat16_tENS5_IJlSC_lEEESI_SJ_NS4_8TiledMMAINS4_8MMA_AtomIJNS4_26SM100_MMA_F16BF16_2x1SM_SSISI_SI_fLi128ELi64ELNS4_4UMMA5MajorE0ELSO_0ELNSN_7ScaleInE0ELSP_0EEEEEENS4_6LayoutINS5_IJSC_SC_SC_EEENS5_IJNSA_ILi0EEESU_SU_EEEEENS5_IJNS4_10UnderscoreESX_SX_EEEEENS4_28SM100_TMA_2SM_LOAD_MULTICASTENS4_14ComposedLayoutINS4_7SwizzleILi3ELi4ELi3EEENS4_18smem_ptr_flag_bitsILi16EEENSS_INS5_IJNSA_ILi8EEESG_EEENS5_IJSG_SC_EEEEEEEvNS4_8identityENS4_18SM100_TMA_2SM_LOADES1A_vS1B_EENS_8epilogue10collective18CollectiveEpilogueINS1E_23Sm100TmaWarpSpecializedILi3ELi2ELi16ELb1ELb0EEEJNS5_IJSG_SG_SF_EEENS5_IJNSS_ISG_SC_EENSS_INS5_IJNSA_ILi16EEESB_EEENS5_IJSC_NSA_ILi32EEEEEEEEEEESI_SJ_SI_SJ_NS1E_6fusion15FusionCallbacksIS1I_NS1R_17LinearCombinationISI_fSI_fLNS_15FloatRoundStyleE2EEES1J_S1Q_JEEENS4_5SM1004TMEM4LOAD26SM100_TMEM_LOAD_32dp32b16xENS4_13SM90_TMA_LOADENS11_INS12_ILi1ELi4ELi3EEES15_NSS_INS5_IJS16_S1L_EEENS5_IJS1L_SC_EEEEEEENS4_39AutoVectorizingCopyWithAssumedAlignmentILi128EEENS4_14SM90_TMA_STOREES26_S28_S28_EEEvvEEEEvNT_6ParamsE)
        /*0a78*/ 	.short	0x0380
        /*0a7a*/ 	.short	0x0800


	//----- nvinfo : EIATTR_SW_WAR
	.align		4
.L_55:
        /*0a7c*/ 	.byte	0x04, 0x36
        /*0a7e*/ 	.short	(.L_57 - .L_56)
.L_56:
        /*0a80*/ 	.word	0x00000008
.L_57:


//--------------------- .nv.callgraph             --------------------------
	.section	.nv.callgraph,"",@"SHT_CUDA_CALLGRAPH"
	.align	4
	.sectionentsize	8
	.align		4
        /*0000*/ 	.word	0x00000000
	.align		4
        /*0004*/ 	.word	0xffffffff
	.align		4
        /*0008*/ 	.word	index@(_ZN7cutlass13device_kernelINS_4gemm6kernel13GemmUniversalIN4cute5tupleIJiiiiEEENS1_10collective13CollectiveMmaINS1_35MainloopSm100TmaUmmaWarpSpecializedILi8ELi2ELi4ENS5_IJNS4_1CILi2EEESB_NSA_ILi1EEEEEEEENS5_IJNSA_ILi128EEENSA_ILi64EEESF_EEENS_10bfloat16_tENS5_IJlSC_lEEESI_SJ_NS4_8TiledMMAINS4_8MMA_AtomIJNS4_26SM100_MMA_F16BF16_2x1SM_SSISI_SI_fLi128ELi64ELNS4_4UMMA5MajorE0ELSO_0ELNSN_7ScaleInE0ELSP_0EEEEEENS4_6LayoutINS5_IJSC_SC_SC_EEENS5_IJNSA_ILi0EEESU_SU_EEEEENS5_IJNS4_10UnderscoreESX_SX_EEEEENS4_28SM100_TMA_2SM_LOAD_MULTICASTENS4_14ComposedLayoutINS4_7SwizzleILi3ELi4ELi3EEENS4_18smem_ptr_flag_bitsILi16EEENSS_INS5_IJNSA_ILi8EEESG_EEENS5_IJSG_SC_EEEEEEEvNS4_8identityENS4_18SM100_TMA_2SM_LOADES1A_vS1B_EENS_8epilogue10collective18CollectiveEpilogueINS1E_23Sm100TmaWarpSpecializedILi3ELi2ELi16ELb1ELb0EEEJNS5_IJSG_SG_SF_EEENS5_IJNSS_ISG_SC_EENSS_INS5_IJNSA_ILi16EEESB_EEENS5_IJSC_NSA_ILi32EEEEEEEEEEESI_SJ_SI_SJ_NS1E_6fusion15FusionCallbacksIS1I_NS1R_17LinearCombinationISI_fSI_fLNS_15FloatRoundStyleE2EEES1J_S1Q_JEEENS4_5SM1004TMEM4LOAD26SM100_TMEM_LOAD_32dp32b16xENS4_13SM90_TMA_LOADENS11_INS12_ILi1ELi4ELi3EEES15_NSS_INS5_IJS16_S1L_EEENS5_IJS1L_SC_EEEEEEENS4_39AutoVectorizingCopyWithAssumedAlignmentILi128EEENS4_14SM90_TMA_STOREES26_S28_S28_EEEvvEEEEvNT_6ParamsE)
	.align		4
        /*000c*/ 	.word	index@(__assertfail)
	.align		4
        /*0010*/ 	.word	0x00000000
	.align		4
        /*0014*/ 	.word	0xfffffffe
	.align		4
        /*0018*/ 	.word	0x00000000
	.align		4
        /*001c*/ 	.word	0xfffffffd
	.align		4
        /*0020*/ 	.word	0x00000000
	.align		4
        /*0024*/ 	.word	0xfffffffc


//--------------------- .nv.constant4             --------------------------
	.section	.nv.constant4,"a",@progbits
	.align	8
	.align		8
.nv.constant4:
        /*0000*/ 	.dword	__assertfail
	.align		8
        /*0008*/ 	.dword	__unnamed_1
	.align		8
        /*0010*/ 	.dword	__unnamed_2
	.align		8
        /*0018*/ 	.dword	_ZN40_INTERNAL_75ddfb6e_4_k_cu_74557933_332544cuda3std3__45__cpo5beginE
	.align		8
        /*0020*/ 	.dword	_ZN40_INTERNAL_75ddfb6e_4_k_cu_74557933_332544cuda3std3__45__cpo3endE
	.align		8
        /*0028*/ 	.dword	_ZN40_INTERNAL_75ddfb6e_4_k_cu_74557933_332544cuda3std3__45__cpo6cbeginE
	.align		8
        /*0030*/ 	.dword	_ZN40_INTERNAL_75ddfb6e_4_k_cu_74557933_332544cuda3std3__45__cpo4cendE
	.align		8
        /*0038*/ 	.dword	_ZN40_INTERNAL_75ddfb6e_4_k_cu_74557933_332544cuda3std3__442_GLOBAL__N__75ddfb6e_4_k_cu_74557933_332546ignoreE
	.align		8
        /*0040*/ 	.dword	_ZN40_INTERNAL_75ddfb6e_4_k_cu_74557933_332544cuda3std3__419piecewise_constructE
	.align		8
        /*0048*/ 	.dword	_ZN40_INTERNAL_75ddfb6e_4_k_cu_74557933_332544cuda3std3__48in_placeE
	.align		8
        /*0050*/ 	.dword	_ZN40_INTERNAL_75ddfb6e_4_k_cu_74557933_332544cuda3std6ranges3__45__cpo4swapE
	.align		8
        /*0058*/ 	.dword	_ZN40_INTERNAL_75ddfb6e_4_k_cu_74557933_332544cuda3std6ranges3__45__cpo9iter_moveE
	.align		8
        /*0060*/ 	.dword	_ZN40_INTERNAL_75ddfb6e_4_k_cu_74557933_332544cute7productE
	.align		8
        /*0068*/ 	.dword	_ZN40_INTERNAL_75ddfb6e_4_k_cu_74557933_332544cute1_E
	.align		8
        /*0070*/ 	.dword	$str$25
	.align		8
        /*0078*/ 	.dword	$str$26
	.align		8
        /*0080*/ 	.dword	$str$27
	.align		8
        /*0088*/ 	.dword	$str$28


//--------------------- .text._ZN7cutlass13device_kernelINS_4gemm6kernel13GemmUniversalIN4cute5tupleIJiiiiEEENS1_10collective13CollectiveMmaINS1_35MainloopSm100TmaUmmaWarpSpecializedILi8ELi2ELi4ENS5_IJNS4_1CILi2EEESB_NSA_ILi1EEEEEEEENS5_IJNSA_ILi128EEENSA_ILi64EEESF_EEENS_10bfloat16_tENS5_IJlSC_lEEESI_SJ_NS4_8TiledMMAINS4_8MMA_AtomIJNS4_26SM100_MMA_F16BF16_2x1SM_SSISI_SI_fLi128ELi64ELNS4_4UMMA5MajorE0ELSO_0ELNSN_7ScaleInE0ELSP_0EEEEEENS4_6LayoutINS5_IJSC_SC_SC_EEENS5_IJNSA_ILi0EEESU_SU_EEEEENS5_IJNS4_10UnderscoreESX_SX_EEEEENS4_28SM100_TMA_2SM_LOAD_MULTICASTENS4_14ComposedLayoutINS4_7SwizzleILi3ELi4ELi3EEENS4_18smem_ptr_flag_bitsILi16EEENSS_INS5_IJNSA_ILi8EEESG_EEENS5_IJSG_SC_EEEEEEEvNS4_8identityENS4_18SM100_TMA_2SM_LOADES1A_vS1B_EENS_8epilogue10collective18CollectiveEpilogueINS1E_23Sm100TmaWarpSpecializedILi3ELi2ELi16ELb1ELb0EEEJNS5_IJSG_SG_SF_EEENS5_IJNSS_ISG_SC_EENSS_INS5_IJNSA_ILi16EEESB_EEENS5_IJSC_NSA_ILi32EEEEEEEEEEESI_SJ_SI_SJ_NS1E_6fusion15FusionCallbacksIS1I_NS1R_17LinearCombinationISI_fSI_fLNS_15FloatRoundStyleE2EEES1J_S1Q_JEEENS4_5SM1004TMEM4LOAD26SM100_TMEM_LOAD_32dp32b16xENS4_13SM90_TMA_LOADENS11_INS12_ILi1ELi4ELi3EEES15_NSS_INS5_IJS16_S1L_EEENS5_IJS1L_SC_EEEEEEENS4_39AutoVectorizingCopyWithAssumedAlignmentILi128EEENS4_14SM90_TMA_STOREES26_S28_S28_EEEvvEEEEvNT_6ParamsE --------------------------
	.section	.text._ZN7cutlass13device_kernelINS_4gemm6kernel13GemmUniversalIN4cute5tupleIJiiiiEEENS1_10collective13CollectiveMmaINS1_35MainloopSm100TmaUmmaWarpSpecializedILi8ELi2ELi4ENS5_IJNS4_1CILi2EEESB_NSA_ILi1EEEEEEEENS5_IJNSA_ILi128EEENSA_ILi64EEESF_EEENS_10bfloat16_tENS5_IJlSC_lEEESI_SJ_NS4_8TiledMMAINS4_8MMA_AtomIJNS4_26SM100_MMA_F16BF16_2x1SM_SSISI_SI_fLi128ELi64ELNS4_4UMMA5MajorE0ELSO_0ELNSN_7ScaleInE0ELSP_0EEEEEENS4_6LayoutINS5_IJSC_SC_SC_EEENS5_IJNSA_ILi0EEESU_SU_EEEEENS5_IJNS4_10UnderscoreESX_SX_EEEEENS4_28SM100_TMA_2SM_LOAD_MULTICASTENS4_14ComposedLayoutINS4_7SwizzleILi3ELi4ELi3EEENS4_18smem_ptr_flag_bitsILi16EEENSS_INS5_IJNSA_ILi8EEESG_EEENS5_IJSG_SC_EEEEEEEvNS4_8identityENS4_18SM100_TMA_2SM_LOADES1A_vS1B_EENS_8epilogue10collective18CollectiveEpilogueINS1E_23Sm100TmaWarpSpecializedILi3ELi2ELi16ELb1ELb0EEEJNS5_IJSG_SG_SF_EEENS5_IJNSS_ISG_SC_EENSS_INS5_IJNSA_ILi16EEESB_EEENS5_IJSC_NSA_ILi32EEEEEEEEEEESI_SJ_SI_SJ_NS1E_6fusion15FusionCallbacksIS1I_NS1R_17LinearCombinationISI_fSI_fLNS_15FloatRoundStyleE2EEES1J_S1Q_JEEENS4_5SM1004TMEM4LOAD26SM100_TMEM_LOAD_32dp32b16xENS4_13SM90_TMA_LOADENS11_INS12_ILi1ELi4ELi3EEES15_NSS_INS5_IJS16_S1L_EEENS5_IJS1L_SC_EEEEEEENS4_39AutoVectorizingCopyWithAssumedAlignmentILi128EEENS4_14SM90_TMA_STOREES26_S28_S28_EEEvvEEEEvNT_6ParamsE,"ax",@progbits
	.align	128
.text._ZN7cutlass13device_kernelINS_4gemm6kernel13GemmUniversalIN4cute5tupleIJiiiiEEENS1_10collective13CollectiveMmaINS1_35MainloopSm100TmaUmmaWarpSpecializedILi8ELi2ELi4ENS5_IJNS4_1CILi2EEESB_NSA_ILi1EEEEEEEENS5_IJNSA_ILi128EEENSA_ILi64EEESF_EEENS_10bfloat16_tENS5_IJlSC_lEEESI_SJ_NS4_8TiledMMAINS4_8MMA_AtomIJNS4_26SM100_MMA_F16BF16_2x1SM_SSISI_SI_fLi128ELi64ELNS4_4UMMA5MajorE0ELSO_0ELNSN_7ScaleInE0ELSP_0EEEEEENS4_6LayoutINS5_IJSC_SC_SC_EEENS5_IJNSA_ILi0EEESU_SU_EEEEENS5_IJNS4_10UnderscoreESX_SX_EEEEENS4_28SM100_TMA_2SM_LOAD_MULTICASTENS4_14ComposedLayoutINS4_7SwizzleILi3ELi4ELi3EEENS4_18smem_ptr_flag_bitsILi16EEENSS_INS5_IJNSA_ILi8EEESG_EEENS5_IJSG_SC_EEEEEEEvNS4_8identityENS4_18SM100_TMA_2SM_LOADES1A_vS1B_EENS_8epilogue10collective18CollectiveEpilogueINS1E_23Sm100TmaWarpSpecializedILi3ELi2ELi16ELb1ELb0EEEJNS5_IJSG_SG_SF_EEENS5_IJNSS_ISG_SC_EENSS_INS5_IJNSA_ILi16EEESB_EEENS5_IJSC_NSA_ILi32EEEEEEEEEEESI_SJ_SI_SJ_NS1E_6fusion15FusionCallbacksIS1I_NS1R_17LinearCombinationISI_fSI_fLNS_15FloatRoundStyleE2EEES1J_S1Q_JEEENS4_5SM1004TMEM4LOAD26SM100_TMEM_LOAD_32dp32b16xENS4_13SM90_TMA_LOADENS11_INS12_ILi1ELi4ELi3EEES15_NSS_INS5_IJS16_S1L_EEENS5_IJS1L_SC_EEEEEEENS4_39AutoVectorizingCopyWithAssumedAlignmentILi128EEENS4_14SM90_TMA_STOREES26_S28_S28_EEEvvEEEEvNT_6ParamsE:
        .type           _ZN7cutlass13device_kernelINS_4gemm6kernel13GemmUniversalIN4cute5tupleIJiiiiEEENS1_10collective13CollectiveMmaINS1_35MainloopSm100TmaUmmaWarpSpecializedILi8ELi2ELi4ENS5_IJNS4_1CILi2EEESB_NSA_ILi1EEEEEEEENS5_IJNSA_ILi128EEENSA_ILi64EEESF_EEENS_10bfloat16_tENS5_IJlSC_lEEESI_SJ_NS4_8TiledMMAINS4_8MMA_AtomIJNS4_26SM100_MMA_F16BF16_2x1SM_SSISI_SI_fLi128ELi64ELNS4_4UMMA5MajorE0ELSO_0ELNSN_7ScaleInE0ELSP_0EEEEEENS4_6LayoutINS5_IJSC_SC_SC_EEENS5_IJNSA_ILi0EEESU_SU_EEEEENS5_IJNS4_10UnderscoreESX_SX_EEEEENS4_28SM100_TMA_2SM_LOAD_MULTICASTENS4_14ComposedLayoutINS4_7SwizzleILi3ELi4ELi3EEENS4_18smem_ptr_flag_bitsILi16EEENSS_INS5_IJNSA_ILi8EEESG_EEENS5_IJSG_SC_EEEEEEEvNS4_8identityENS4_18SM100_TMA_2SM_LOADES1A_vS1B_EENS_8epilogue10collective18CollectiveEpilogueINS1E_23Sm100TmaWarpSpecializedILi3ELi2ELi16ELb1ELb0EEEJNS5_IJSG_SG_SF_EEENS5_IJNSS_ISG_SC_EENSS_INS5_IJNSA_ILi16EEESB_EEENS5_IJSC_NSA_ILi32EEEEEEEEEEESI_SJ_SI_SJ_NS1E_6fusion15FusionCallbacksIS1I_NS1R_17LinearCombinationISI_fSI_fLNS_15FloatRoundStyleE2EEES1J_S1Q_JEEENS4_5SM1004TMEM4LOAD26SM100_TMEM_LOAD_32dp32b16xENS4_13SM90_TMA_LOADENS11_INS12_ILi1ELi4ELi3EEES15_NSS_INS5_IJS16_S1L_EEENS5_IJS1L_SC_EEEEEEENS4_39AutoVectorizingCopyWithAssumedAlignmentILi128EEENS4_14SM90_TMA_STOREES26_S28_S28_EEEvvEEEEvNT_6ParamsE,@function
        .size           _ZN7cutlass13device_kernelINS_4gemm6kernel13GemmUniversalIN4cute5tupleIJiiiiEEENS1_10collective13CollectiveMmaINS1_35MainloopSm100TmaUmmaWarpSpecializedILi8ELi2ELi4ENS5_IJNS4_1CILi2EEESB_NSA_ILi1EEEEEEEENS5_IJNSA_ILi128EEENSA_ILi64EEESF_EEENS_10bfloat16_tENS5_IJlSC_lEEESI_SJ_NS4_8TiledMMAINS4_8MMA_AtomIJNS4_26SM100_MMA_F16BF16_2x1SM_SSISI_SI_fLi128ELi64ELNS4_4UMMA5MajorE0ELSO_0ELNSN_7ScaleInE0ELSP_0EEEEEENS4_6LayoutINS5_IJSC_SC_SC_EEENS5_IJNSA_ILi0EEESU_SU_EEEEENS5_IJNS4_10UnderscoreESX_SX_EEEEENS4_28SM100_TMA_2SM_LOAD_MULTICASTENS4_14ComposedLayoutINS4_7SwizzleILi3ELi4ELi3EEENS4_18smem_ptr_flag_bitsILi16EEENSS_INS5_IJNSA_ILi8EEESG_EEENS5_IJSG_SC_EEEEEEEvNS4_8identityENS4_18SM100_TMA_2SM_LOADES1A_vS1B_EENS_8epilogue10collective18CollectiveEpilogueINS1E_23Sm100TmaWarpSpecializedILi3ELi2ELi16ELb1ELb0EEEJNS5_IJSG_SG_SF_EEENS5_IJNSS_ISG_SC_EENSS_INS5_IJNSA_ILi16EEESB_EEENS5_IJSC_NSA_ILi32EEEEEEEEEEESI_SJ_SI_SJ_NS1E_6fusion15FusionCallbacksIS1I_NS1R_17LinearCombinationISI_fSI_fLNS_15FloatRoundStyleE2EEES1J_S1Q_JEEENS4_5SM1004TMEM4LOAD26SM100_TMEM_LOAD_32dp32b16xENS4_13SM90_TMA_LOADENS11_INS12_ILi1ELi4ELi3EEES15_NSS_INS5_IJS16_S1L_EEENS5_IJS1L_SC_EEEEEEENS4_39AutoVectorizingCopyWithAssumedAlignmentILi128EEENS4_14SM90_TMA_STOREES26_S28_S28_EEEvvEEEEvNT_6ParamsE,(.L_x_191 - _ZN7cutlass13device_kernelINS_4gemm6kernel13GemmUniversalIN4cute5tupleIJiiiiEEENS1_10collective13CollectiveMmaINS1_35MainloopSm100TmaUmmaWarpSpecializedILi8ELi2ELi4ENS5_IJNS4_1CILi2EEESB_NSA_ILi1EEEEEEEENS5_IJNSA_ILi128EEENSA_ILi64EEESF_EEENS_10bfloat16_tENS5_IJlSC_lEEESI_SJ_NS4_8TiledMMAINS4_8MMA_AtomIJNS4_26SM100_MMA_F16BF16_2x1SM_SSISI_SI_fLi128ELi64ELNS4_4UMMA5MajorE0ELSO_0ELNSN_7ScaleInE0ELSP_0EEEEEENS4_6LayoutINS5_IJSC_SC_SC_EEENS5_IJNSA_ILi0EEESU_SU_EEEEENS5_IJNS4_10UnderscoreESX_SX_EEEEENS4_28SM100_TMA_2SM_LOAD_MULTICASTENS4_14ComposedLayoutINS4_7SwizzleILi3ELi4ELi3EEENS4_18smem_ptr_flag_bitsILi16EEENSS_INS5_IJNSA_ILi8EEESG_EEENS5_IJSG_SC_EEEEEEEvNS4_8identityENS4_18SM100_TMA_2SM_LOADES1A_vS1B_EENS_8epilogue10collective18CollectiveEpilogueINS1E_23Sm100TmaWarpSpecializedILi3ELi2ELi16ELb1ELb0EEEJNS5_IJSG_SG_SF_EEENS5_IJNSS_ISG_SC_EENSS_INS5_IJNSA_ILi16EEESB_EEENS5_IJSC_NSA_ILi32EEEEEEEEEEESI_SJ_SI_SJ_NS1E_6fusion15FusionCallbacksIS1I_NS1R_17LinearCombinationISI_fSI_fLNS_15FloatRoundStyleE2EEES1J_S1Q_JEEENS4_5SM1004TMEM4LOAD26SM100_TMEM_LOAD_32dp32b16xENS4_13SM90_TMA_LOADENS11_INS12_ILi1ELi4ELi3EEES15_NSS_INS5_IJS16_S1L_EEENS5_IJS1L_SC_EEEEEEENS4_39AutoVectorizingCopyWithAssumedAlignmentILi128EEENS4_14SM90_TMA_STOREES26_S28_S28_EEEvvEEEEvNT_6ParamsE)
        .other          _ZN7cutlass13device_kernelINS_4gemm6kernel13GemmUniversalIN4cute5tupleIJiiiiEEENS1_10collective13CollectiveMmaINS1_35MainloopSm100TmaUmmaWarpSpecializedILi8ELi2ELi4ENS5_IJNS4_1CILi2EEESB_NSA_ILi1EEEEEEEENS5_IJNSA_ILi128EEENSA_ILi64EEESF_EEENS_10bfloat16_tENS5_IJlSC_lEEESI_SJ_NS4_8TiledMMAINS4_8MMA_AtomIJNS4_26SM100_MMA_F16BF16_2x1SM_SSISI_SI_fLi128ELi64ELNS4_4UMMA5MajorE0ELSO_0ELNSN_7ScaleInE0ELSP_0EEEEEENS4_6LayoutINS5_IJSC_SC_SC_EEENS5_IJNSA_ILi0EEESU_SU_EEEEENS5_IJNS4_10UnderscoreESX_SX_EEEEENS4_28SM100_TMA_2SM_LOAD_MULTICASTENS4_14ComposedLayoutINS4_7SwizzleILi3ELi4ELi3EEENS4_18smem_ptr_flag_bitsILi16EEENSS_INS5_IJNSA_ILi8EEESG_EEENS5_IJSG_SC_EEEEEEEvNS4_8identityENS4_18SM100_TMA_2SM_LOADES1A_vS1B_EENS_8epilogue10collective18CollectiveEpilogueINS1E_23Sm100TmaWarpSpecializedILi3ELi2ELi16ELb1ELb0EEEJNS5_IJSG_SG_SF_EEENS5_IJNSS_ISG_SC_EENSS_INS5_IJNSA_ILi16EEESB_EEENS5_IJSC_NSA_ILi32EEEEEEEEEEESI_SJ_SI_SJ_NS1E_6fusion15FusionCallbacksIS1I_NS1R_17LinearCombinationISI_fSI_fLNS_15FloatRoundStyleE2EEES1J_S1Q_JEEENS4_5SM1004TMEM4LOAD26SM100_TMEM_LOAD_32dp32b16xENS4_13SM90_TMA_LOADENS11_INS12_ILi1ELi4ELi3EEES15_NSS_INS5_IJS16_S1L_EEENS5_IJS1L_SC_EEEEEEENS4_39AutoVectorizingCopyWithAssumedAlignmentILi128EEENS4_14SM90_TMA_STOREES26_S28_S28_EEEvvEEEEvNT_6ParamsE,@"STO_CUDA_ENTRY STV_DEFAULT"
_ZN7cutlass13device_kernelINS_4gemm6kernel13GemmUniversalIN4cute5tupleIJiiiiEEENS1_10collective13CollectiveMmaINS1_35MainloopSm100TmaUmmaWarpSpecializedILi8ELi2ELi4ENS5_IJNS4_1CILi2EEESB_NSA_ILi1EEEEEEEENS5_IJNSA_ILi128EEENSA_ILi64EEESF_EEENS_10bfloat16_tENS5_IJlSC_lEEESI_SJ_NS4_8TiledMMAINS4_8MMA_AtomIJNS4_26SM100_MMA_F16BF16_2x1SM_SSISI_SI_fLi128ELi64ELNS4_4UMMA5MajorE0ELSO_0ELNSN_7ScaleInE0ELSP_0EEEEEENS4_6LayoutINS5_IJSC_SC_SC_EEENS5_IJNSA_ILi0EEESU_SU_EEEEENS5_IJNS4_10UnderscoreESX_SX_EEEEENS4_28SM100_TMA_2SM_LOAD_MULTICASTENS4_14ComposedLayoutINS4_7SwizzleILi3ELi4ELi3EEENS4_18smem_ptr_flag_bitsILi16EEENSS_INS5_IJNSA_ILi8EEESG_EEENS5_IJSG_SC_EEEEEEEvNS4_8identityENS4_18SM100_TMA_2SM_LOADES1A_vS1B_EENS_8epilogue10collective18CollectiveEpilogueINS1E_23Sm100TmaWarpSpecializedILi3ELi2ELi16ELb1ELb0EEEJNS5_IJSG_SG_SF_EEENS5_IJNSS_ISG_SC_EENSS_INS5_IJNSA_ILi16EEESB_EEENS5_IJSC_NSA_ILi32EEEEEEEEEEESI_SJ_SI_SJ_NS1E_6fusion15FusionCallbacksIS1I_NS1R_17LinearCombinationISI_fSI_fLNS_15FloatRoundStyleE2EEES1J_S1Q_JEEENS4_5SM1004TMEM4LOAD26SM100_TMEM_LOAD_32dp32b16xENS4_13SM90_TMA_LOADENS11_INS12_ILi1ELi4ELi3EEES15_NSS_INS5_IJS16_S1L_EEENS5_IJS1L_SC_EEEEEEENS4_39AutoVectorizingCopyWithAssumedAlignmentILi128EEENS4_14SM90_TMA_STOREES26_S28_S28_EEEvvEEEEvNT_6ParamsE:
[----:B------:R-:W1:Y:S01]  /*0000*/  LDC R1, c[0x0][0x37c] ;  /* 0x0000df00ff017b82 */ /* 0x000e620000000800 */
[----:B------:R-:W2:Y:S01]  /*0010*/  S2R R58, SR_TID.X ;  /* 0x00000000003a7919 */ /* 0x000ea20000002100 */
[----:B------:R-:W3:Y:S06]  /*0020*/  LDCU.64 UR8, c[0x0][0x890] ;  /* 0x00011200ff0877ac */ /* 0x000eec0008000a00 */
[----:B------:R-:W4:Y:S01]  /*0030*/  S2UR UR55, SR_CgaCtaId ;  /* 0x00000000003779c3 */ /* 0x000f220000008800 */
[----:B------:R-:W-:Y:S02]  /*0040*/  PRMT R46, RZ, 0x7610, R46 ;  /* 0x00007610ff2e7816 */ /* 0x000fe4000000002e */
[----:B------:R-:W-:Y:S01]  /*0050*/  ELECT P1, URZ, PT ;  /* 0x0000000000ff782f */ /* 0x000fe20003820000 */
[----:B---3--:R-:W-:-:S04]  /*0060*/  UISETP.NE.U32.AND UP0, UPT, UR8, URZ, UPT ;  /* 0x000000ff0800728c */ /* 0x008fc8000bf05070 */
[----:B------:R-:W-:Y:S02]  /*0070*/  UISETP.NE.AND.EX UP0, UPT, UR9, URZ, UPT, UP0 ;  /* 0x000000ff0900728c */ /* 0x000fe4000bf05300 */
[----:B----4-:R-:W-:Y:S02]  /*0080*/  ULOP3.LUT UR68, UR55, 0x1, URZ, 0xc0, !UPT ;  /* 0x0000000137447892 */ /* 0x010fe4000f8ec0ff */
[----:B------:R-:W-:Y:S01]  /*0090*/  ULOP3.LUT UR69, UR55, 0x1, URZ, 0x3c, !UPT ;  /* 0x0000000137457892 */ /* 0x000fe2000f8e3cff */
[----:B--2---:R-:W-:-:S05]  /*00a0*/  SHF.R.U32.HI R47, RZ, 0x5, R58 ;  /* 0x00000005ff2f7819 */ /* 0x004fca000001163a */
[----:B------:R-:W2:Y:S02]  /*00b0*/  SHFL.IDX PT, R0, R47, RZ, 0x1f ;  /* 0x00001fff2f007589 */ /* 0x000ea400000e0000 */
[----:B--2---:R-:W-:Y:S01]  /*00c0*/  R2UR UR18, R0 ;  /* 0x00000000001272ca */ /* 0x004fe200000e0000 */
[----:B-1----:R-:W-:-:S14]  /*00d0*/  BRA.U UP0, `(.L_x_0) ;  /* 0x0000000100307547 */ /* 0x002fdc000b800000 */
[----:B------:R-:W1:Y:S02]  /*00e0*/  LDCU.64 UR4, c[0x0][0x888] ;  /* 0x00011100ff0477ac */ /* 0x000e640008000a00 */
[----:B-1----:R-:W-:-:S04]  /*00f0*/  UISETP.NE.U32.AND UP0, UPT, UR4, URZ, UPT ;  /* 0x000000ff0400728c */ /* 0x002fc8000bf05070 */
[----:B------:R-:W-:-:S09]  /*0100*/  UISETP.NE.AND.EX UP0, UPT, UR5, URZ, UPT, UP0 ;  /* 0x000000ff0500728c */ /* 0x000fd2000bf05300 */
[----:B------:R-:W-:Y:S05]  /*0110*/  BRA.U !UP0, `(.L_x_1) ;  /* 0x0000000108147547 */ /* 0x000fea000b800000 */
[----:B------:R-:W1:Y:S01]  /*0120*/  LDC.64 R26, c[0x0][0x888] ;  /* 0x00022200ff1a7b82 */ /* 0x000e620000000a00 */
[----:B------:R-:W1:Y:S02]  /*0130*/  LDCU.64 UR4, c[0x0][0x358] ;  /* 0x00006b00ff0477ac */ /* 0x000e640008000a00 */
[----:B-1----:R1:W5:Y:S01]  /*0140*/  LDG.E R26, desc[UR4][R26.64] ;  /* 0x000000041a1a7981 */ /* 0x002362000c1e1900 */
[----:B------:R-:W-:Y:S01]  /*0150*/  HFMA2 R46, -RZ, RZ, 0, 5.9604644775390625e-08 ;  /* 0x00000001ff2e7431 */ /* 0x000fe200000001ff */
[----:B------:R-:W-:Y:S05]  /*0160*/  BRA `(.L_x_0) ;  /* 0x00000000000c7947 */ /* 0x000fea0003800000 */
.L_x_1:
[----:B------:R-:W1:Y:S01]  /*0170*/  LDCU UR4, c[0x0][0x880] ;  /* 0x00011000ff0477ac */ /* 0x000e620008000800 */
[----:B------:R-:W-:Y:S01]  /*0180*/  HFMA2 R46, -RZ, RZ, 0, 5.9604644775390625e-08 ;  /* 0x00000001ff2e7431 */ /* 0x000fe200000001ff */
[----:B-1----:R-:W-:-:S07]  /*0190*/  MOV R26, UR4 ;  /* 0x00000004001a7c02 */ /* 0x002fce0008000f00 */
.L_x_0:
[----:B------:R-:W2:Y:S02]  /*01a0*/  LDCU.64 UR4, c[0x0][0x8b0] ;  /* 0x00011600ff0477ac */ /* 0x000ea40008000a00 */
[----:B--2---:R-:W-:-:S04]  /*01b0*/  UISETP.NE.U32.AND UP0, UPT, UR4, URZ, UPT ;  /* 0x000000ff0400728c */ /* 0x004fc8000bf05070 */
[----:B------:R-:W-:-:S09]  /*01c0*/  UISETP.NE.AND.EX UP0, UPT, UR5, URZ, UPT, UP0 ;  /* 0x000000ff0500728c */ /* 0x000fd2000bf05300 */
[----:B------:R-:W-:Y:S05]  /*01d0*/  BRA.U UP0, `(.L_x_2) ;  /* 0x0000000100287547 */ /* 0x000fea000b800000 */
[----:B------:R-:W2:Y:S02]  /*01e0*/  LDCU.64 UR4, c[0x0][0x8a8] ;  /* 0x00011500ff0477ac */ /* 0x000ea40008000a00 */
[----:B--2---:R-:W-:-:S04]  /*01f0*/  UISETP.NE.U32.AND UP0, UPT, UR4, URZ, UPT ;  /* 0x000000ff0400728c */ /* 0x004fc8000bf05070 */
[----:B------:R-:W-:-:S09]  /*0200*/  UISETP.NE.AND.EX UP0, UPT, UR5, URZ, UPT, UP0 ;  /* 0x000000ff0500728c */ /* 0x000fd2000bf05300 */
[----:B------:R-:W-:Y:S05]  /*0210*/  BRA.U !UP0, `(.L_x_3) ;  /* 0x0000000108107547 */ /* 0x000fea000b800000 */
[----:B------:R-:W2:Y:S01]  /*0220*/  LDC.64 R24, c[0x0][0x8a8] ;  /* 0x00022a00ff187b82 */ /* 0x000ea20000000a00 */
[----:B------:R-:W2:Y:S02]  /*0230*/  LDCU.64 UR4, c[0x0][0x358] ;  /* 0x00006b00ff0477ac */ /* 0x000ea40008000a00 */
[----:B--2---:R2:W5:Y:S01]  /*0240*/  LDG.E R24, desc[UR4][R24.64] ;  /* 0x0000000418187981 */ /* 0x004562000c1e1900 */
[----:B------:R-:W-:Y:S05]  /*0250*/  BRA `(.L_x_2) ;  /* 0x0000000000087947 */ /* 0x000fea0003800000 */
.L_x_3:
[----:B------:R-:W2:Y:S02]  /*0260*/  LDCU UR4, c[0x0][0x8a0] ;  /* 0x00011400ff0477ac */ /* 0x000ea40008000800 */
[----:B--2---:R-:W-:Y:S02]  /*0270*/  MOV R24, UR4 ;  /* 0x0000000400187c02 */ /* 0x004fe40008000f00 */
.L_x_2:
[----:B------:R-:W-:Y:S01]  /*0280*/  IMAD.U32 R0, RZ, RZ, UR18 ;  /* 0x00000012ff007e24 */ /* 0x000fe2000f8e00ff */
[----:B------:R-:W-:Y:S04]  /*0290*/  BSSY.RECONVERGENT B0, `(.L_x_4) ;  /* 0x000000c000007945 */ /* 0x000fe80003800200 */
[C---:B------:R-:W-:Y:S02]  /*02a0*/  ISETP.NE.OR P2, PT, R0.reuse, 0x1, !P1 ;  /* 0x000000010000780c */ /* 0x040fe40004f45670 */
[----:B------:R-:W-:-:S11]  /*02b0*/  ISETP.NE.OR P0, PT, R0, 0x3, !P1 ;  /* 0x000000030000780c */ /* 0x000fd60004f05670 */
[----:B------:R-:W-:Y:S05]  /*02c0*/  @P2 BRA `(.L_x_5) ;  /* 0x0000000000202947 */ /* 0x000fea0003800000 */
[----:B------:R-:W3:Y:S02]  /*02d0*/  LDCU.64 UR4, c[0x0][0x348] ;  /* 0x00006900ff0477ac */ /* 0x000ee40008000a00 */
[----:B---3--:R-:W-:Y:S02]  /*02e0*/  UIADD3 UR6, UP1, UPT, UR4, 0x80, URZ ;  /* 0x0000008004067890 */ /* 0x008fe4000ff3e0ff */
[----:B------:R-:W-:Y:S02]  /*02f0*/  UIADD3 UR4, UP0, UPT, UR4, 0x180, URZ ;  /* 0x0000018004047890 */ /* 0x000fe4000ff1e0ff */
[----:B------:R-:W-:Y:S02]  /*0300*/  UIADD3.X UR7, UPT, UPT, URZ, UR5, URZ, UP1, !UPT ;  /* 0x00000005ff077290 */ /* 0x000fe40008ffe4ff */
[----:B------:R-:W-:-:S07]  /*0310*/  UIADD3.X UR5, UPT, UPT, URZ, UR5, URZ, UP0, !UPT ;  /* 0x00000005ff057290 */ /* 0x000fce00087fe4ff */
[----:B------:R3:W-:Y:S02]  /*0320*/  UTMACCTL.PF [UR6] ;  /* 0x00000000060079b9 */ /* 0x0007e40008040000 */
[----:B------:R3:W-:Y:S02]  /*0330*/  UTMACCTL.PF [UR4] ;  /* 0x00000000040079b9 */ /* 0x0007e40008040000 */
[----:B---3--:R-:W-:Y:S01]  /*0340*/  NOP ;  /* 0x0000000000007918 */ /* 0x008fe20000000000 */
.L_x_5:
[----:B------:R-:W-:Y:S05]  /*0350*/  BSYNC.RECONVERGENT B0 ;  /* 0x0000000000007941 */ /* 0x000fea0003800200 */
.L_x_4:
[----:B------:R-:W-:Y:S04]  /*0360*/  BSSY.RECONVERGENT B0, `(.L_x_6) ;  /* 0x000000a000007945 */ /* 0x000fe80003800200 */
        /* <DEDUP_REMOVED lines=9> */
.L_x_7:
[----:B------:R-:W-:Y:S05]  /*0400*/  BSYNC.RECONVERGENT B0 ;  /* 0x0000000000007941 */ /* 0x000fea0003800200 */
.L_x_6:
[----:B------:R-:W3:Y:S01]  /*0410*/  LDCU.64 UR4, c[0x0][0x888] ;  /* 0x00011100ff0477ac */ /* 0x000ee20008000a00 */
[----:B------:R-:W-:Y:S02]  /*0420*/  UISETP.EQ.U32.AND UP1, UPT, UR8, URZ, UPT ;  /* 0x000000ff0800728c */ /* 0x000fe4000bf22070 */
[----:B------:R-:W-:Y:S02]  /*0430*/  UPLOP3.LUT UP3, UPT, UPT, UPT, UPT, 0x80, 0x8 ;  /* 0x000000000008789c */ /* 0x000fe40003f6f070 */
[----:B---3--:R-:W-:-:S04]  /*0440*/  UISETP.NE.U32.AND UP0, UPT, UR4, URZ, UPT ;  /* 0x000000ff0400728c */ /* 0x008fc8000bf05070 */
[----:B------:R-:W-:-:S04]  /*0450*/  UISETP.NE.AND.EX UP0, UPT, UR5, URZ, UPT, UP0 ;  /* 0x000000ff0500728c */ /* 0x000fc8000bf05300 */
[----:B------:R-:W-:-:S04]  /*0460*/  UISETP.EQ.OR.EX UP2, UPT, UR9, URZ, !UP0, UP1 ;  /* 0x000000ff0900728c */ /* 0x000fc8000c742710 */
[----:B------:R-:W-:-:S06]  /*0470*/  UP2UR UR4, UPR, URZ, 0x4 ;  /* 0x00000004ff047883 */ /* 0x000fcc0008000000 */
[----:B------:R-:W-:Y:S01]  /*0480*/  MOV R52, UR4 ;  /* 0x0000000400347c02 */ /* 0x000fe20008000f00 */
[----:B------:R-:W-:Y:S06]  /*0490*/  BRA.U !UP2, `(.L_x_8) ;  /* 0x000000010a207547 */ /* 0x000fec000b800000 */
[----:B------:R-:W-:Y:S01]  /*04a0*/  UISETP.NE.U32.AND UP1, UPT, UR8, URZ, UPT ;  /* 0x000000ff0800728c */ /* 0x000fe2000bf25070 */
[----:B-----5:R-:W-:Y:S01]  /*04b0*/  FSETP.NEU.AND P0, PT, R26, RZ, PT ;  /* 0x000000ff1a00720b */ /* 0x020fe20003f0d000 */
[----:B------:R-:W-:Y:S02]  /*04c0*/  USEL UR4, URZ, 0xffffffff, UP0 ;  /* 0xffffffffff047887 */ /* 0x000fe40008000000 */
[----:B------:R-:W-:-:S10]  /*04d0*/  UISETP.NE.AND.EX UP1, UPT, UR9, URZ, UPT, UP1 ;  /* 0x000000ff0900728c */ /* 0x000fd4000bf25310 */
[----:B------:R-:W-:Y:S01]  /*04e0*/  VOTEU.ANY UP0, P0 ;  /* 0x0000000000ff7886 */ /* 0x000fe20000000100 */
[----:B------:R-:W-:-:S04]  /*04f0*/  @!UP1 USEL UR4, URZ, 0xffffffff, UP0 ;  /* 0xffffffffff049887 */ /* 0x000fc80008000000 */
[----:B------:R-:W-:-:S04]  /*0500*/  ULOP3.LUT UR4, UR4, 0x1, URZ, 0xc0, !UPT ;  /* 0x0000000104047892 */ /* 0x000fc8000f8ec0ff */
[----:B------:R-:W-:-:S11]  /*0510*/  UISETP.NE.U32.AND UP3, UPT, UR4, 0x1, UPT ;  /* 0x000000010400788c */ /* 0x000fd6000bf65070 */
.L_x_8:
[----:B------:R-:W3:Y:S01]  /*0520*/  SHFL.IDX PT, R0, R47, RZ, 0x1f ;  /* 0x00001fff2f007589 */ /* 0x000ee200000e0000 */
[----:B------:R-:W-:-:S04]  /*0530*/  UISETP.NE.AND UP0, UPT, UR18, 0x2, UPT ;  /* 0x000000021200788c */ /* 0x000fc8000bf05270 */
[----:B------:R-:W-:Y:S02]  /*0540*/  UISETP.EQ.AND UP1, UPT, UR68, URZ, !UP0 ;  /* 0x000000ff4400728c */ /* 0x000fe4000c722270 */
[----:B------:R-:W-:-:S04]  /*0550*/  USEL UR40, URZ, 0x1, UP0 ;  /* 0x00000001ff287887 */ /* 0x000fc80008000000 */
[----:B------:R-:W-:Y:S02]  /*0560*/  PLOP3.LUT P4, PT, P1, PT, UP1, 0x80, 0x8 ;  /* 0x000000000008781c */ /* 0x000fe40000f8f018 */
[----:B---3--:R-:W-:-:S13]  /*0570*/  ISETP.NE.AND P0, PT, R0, RZ, PT ;  /* 0x000000ff0000720c */ /* 0x008fda0003f05270 */
[----:B------:R-:W-:Y:S05]  /*0580*/  @P0 BRA `(.L_x_9) ;  /* 0x0000000000740947 */ /* 0x000fea0003800000 */
[----:B------:R-:W-:Y:S01]  /*0590*/  UMOV UR4, 0x400 ;  /* 0x0000040000047882 */ /* 0x000fe20000000000 */
[----:B------:R-:W-:Y:S01]  /*05a0*/  UMOV UR8, 0x1 ;  /* 0x0000000100087882 */ /* 0x000fe20000000000 */
[----:B------:R-:W-:Y:S01]  /*05b0*/  UMOV UR6, 0x2 ;  /* 0x0000000200067882 */ /* 0x000fe20000000000 */
[----:B------:R-:W-:Y:S02]  /*05c0*/  ULEA UR4, UR55, UR4, 0x18 ;  /* 0x0000000437047291 */ /* 0x000fe4000f8ec0ff */
[----:B------:R-:W-:-:S04]  /*05d0*/  UIADD3 UR8, UPT, UPT, -UR8, 0x100000, URZ ;  /* 0x0010000008087890 */ /* 0x000fc8000fffe1ff */
[----:B------:R-:W-:Y:S02]  /*05e0*/  USHF.L.U32 UR9, UR8, 0xb, URZ ;  /* 0x0000000b08097899 */ /* 0x000fe400080006ff */
[----:B------:R-:W-:Y:S02]  /*05f0*/  USHF.L.U32 UR8, UR8, 0x1, URZ ;  /* 0x0000000108087899 */ /* 0x000fe400080006ff */
[----:B------:R-:W-:-:S04]  /*0600*/  UIADD3 UR6, UPT, UPT, -UR6, 0x100000, URZ ;  /* 0x0010000006067890 */ /* 0x000fc8000fffe1ff */
[----:B------:R-:W-:Y:S02]  /*0610*/  USHF.L.U32 UR7, UR6, 0xb, URZ ;  /* 0x0000000b06077899 */ /* 0x000fe400080006ff */
[----:B------:R-:W-:Y:S01]  /*0620*/  USHF.L.U32 UR6, UR6, 0x1, URZ ;  /* 0x0000000106067899 */ /* 0x000fe200080006ff */
[----:B------:R-:W-:Y:S01]  /*0630*/  ELECT P0, URZ, PT ;  /* 0x0000000000ff782f */ /* 0x000fe20003800000 */
[----:B------:R-:W3:Y:S02]  /*0640*/  FENCE.VIEW.ASYNC.S ;  /* 0x00000000000073c6 */ /* 0x000ee40000000000 */
[----:B---3--:R3:W4:Y:S08]  /*0650*/  SYNCS.EXCH.64 URZ, [UR4], UR8 ;  /* 0x0000000804ff75b2 */ /* 0x0087300008000100 */
[----:B------:R3:W1:Y:S01]  /*0660*/  SYNCS.EXCH.64 URZ, [UR4+0x40], UR6 ;  /* 0x0000400604ff75b2 */ /* 0x0006620008000100 */
        /* <DEDUP_REMOVED lines=13> */
[----:B------:R3:W1:Y:S02]  /*0740*/  SYNCS.EXCH.64 URZ, [UR4+0x78], UR6 ;  /* 0x0000780604ff75b2 */ /* 0x0006640008000100 */
[----:B---3--:R-:W-:Y:S01]  /*0750*/  NOP ;  /* 0x0000000000007918 */ /* 0x008fe20000000000 */
.L_x_9:
[----:B------:R-:W3:Y:S01]  /*0760*/  SHFL.IDX PT, R0, R47, RZ, 0x1f ;  /* 0x00001fff2f007589 */ /* 0x000ee200000e0000 */
[----:B------:R-:W-:Y:S01]  /*0770*/  NOP ;  /* 0x0000000000007918 */ /* 0x000fe20000000000 */
[----:B---3--:R-:W-:-:S13]  /*0780*/  ISETP.NE.AND P0, PT, R0, 0x1, PT ;  /* 0x000000010000780c */ /* 0x008fda0003f05270 */
        /* <DEDUP_REMOVED lines=13> */
[----:B---3--:R3:W1:Y:S08]  /*0860*/  SYNCS.EXCH.64 URZ, [UR4+0x80], UR8 ;  /* 0x0000800804ff75b2 */ /* 0x0086700008000100 */
[----:B------:R3:W1:Y:S01]  /*0870*/  SYNCS.EXCH.64 URZ, [UR4+0x98], UR6 ;  /* 0x0000980604ff75b2 */ /* 0x0006620008000100 */
[----:B------:R3:W1:Y:S01]  /*0880*/  SYNCS.EXCH.64 URZ, [UR4+0x88], UR8 ;  /* 0x0000880804ff75b2 */ /* 0x0006620008000100 */
[----:B------:R3:W1:Y:S01]  /*0890*/  SYNCS.EXCH.64 URZ, [UR4+0xa0], UR6 ;  /* 0x0000a00604ff75b2 */ /* 0x0006620008000100 */
[----:B------:R3:W1:Y:S01]  /*08a0*/  SYNCS.EXCH.64 URZ, [UR4+0x90], UR8 ;  /* 0x0000900804ff75b2 */ /* 0x0006620008000100 */
[----:B------:R3:W1:Y:S01]  /*08b0*/  SYNCS.EXCH.64 URZ, [UR4+0xa8], UR6 ;  /* 0x0000a80604ff75b2 */ /* 0x0006620008000100 */
[----:B------:R-:W-:Y:S01]  /*08c0*/  NOP ;  /* 0x0000000000007918 */ /* 0x000fe20000000000 */
.L_x_10:
[----:B------:R-:W2:Y:S01]  /*08d0*/  SHFL.IDX PT, R0, R47, RZ, 0x1f ;  /* 0x00001fff2f007589 */ /* 0x000ea200000e0000 */
[----:B------:R-:W-:Y:S01]  /*08e0*/  NOP ;  /* 0x0000000000007918 */ /* 0x000fe20000000000 */
[----:B--2---:R-:W-:-:S13]  /*08f0*/  ISETP.NE.AND P0, PT, R0, 0x3, PT ;  /* 0x000000030000780c */ /* 0x004fda0003f05270 */
[----:B------:R-:W-:Y:S05]  /*0900*/  @P0 BRA `(.L_x_11) ;  /* 0x00000000002c0947 */ /* 0x000fea0003800000 */
[----:B---3--:R-:W-:Y:S01]  /*0910*/  UMOV UR6, 0x400 ;  /* 0x0000040000067882 */ /* 0x008fe20000000000 */
[----:B------:R-:W-:Y:S01]  /*0920*/  UMOV UR4, 0x20 ;  /* 0x0000002000047882 */ /* 0x000fe20000000000 */
[----:B------:R-:W-:Y:S02]  /*0930*/  ULEA UR6, UR55, UR6, 0x18 ;  /* 0x0000000637067291 */ /* 0x000fe4000f8ec0ff */
[----:B------:R-:W-:-:S04]  /*0940*/  UIADD3 UR4, UPT, UPT, -UR4, 0x100000, URZ ;  /* 0x0010000004047890 */ /* 0x000fc8000fffe1ff */
[----:B------:R-:W-:Y:S02]  /*0950*/  USHF.L.U32 UR5, UR4, 0xb, URZ ;  /* 0x0000000b04057899 */ /* 0x000fe400080006ff */
[----:B------:R-:W-:Y:S01]  /*0960*/  USHF.L.U32 UR4, UR4, 0x1, URZ ;  /* 0x0000000104047899 */ /* 0x000fe200080006ff */
[----:B------:R-:W-:Y:S01]  /*0970*/  ELECT P0, URZ, PT ;  /* 0x0000000000ff782f */ /* 0x000fe20003800000 */
[----:B------:R-:W2:Y:S10]  /*0980*/  FENCE.VIEW.ASYNC.S ;  /* 0x00000000000073c6 */ /* 0x000eb40000000000 */
[----:B--2---:R2:W3:Y:S01]  /*0990*/  SYNCS.EXCH.64 URZ, [UR6+0xb0], UR4 ;  /* 0x0000b00406ff75b2 */ /* 0x0044e20008000100 */
[----:B------:R2:W1:Y:S01]  /*09a0*/  SYNCS.EXCH.64 URZ, [UR6+0xb8], UR4 ;  /* 0x0000b80406ff75b2 */ /* 0x0004620008000100 */
[----:B------:R-:W-:Y:S01]  /*09b0*/  NOP ;  /* 0x0000000000007918 */ /* 0x000fe20000000000 */
.L_x_11:
[----:B------:R-:W4:Y:S01]  /*09c0*/  SHFL.IDX PT, R0, R47, RZ, 0x1f ;  /* 0x00001fff2f007589 */ /* 0x000f2200000e0000 */
[----:B------:R-:W-:Y:S01]  /*09d0*/  NOP ;  /* 0x0000000000007918 */ /* 0x000fe20000000000 */
[----:B----4-:R-:W-:-:S13]  /*09e0*/  ISETP.NE.AND P0, PT, R0, 0x4, PT ;  /* 0x000000040000780c */ /* 0x010fda0003f05270 */
[----:B------:R-:W-:Y:S05]  /*09f0*/  @P0 BRA `(.L_x_12) ;  /* 0x0000000000480947 */ /* 0x000fea0003800000 */
[----:B--23--:R-:W-:Y:S01]  /*0a00*/  UMOV UR4, 0x3a0 ;  /* 0x000003a000047882 */ /* 0x00cfe20000000000 */
[----:B------:R-:W-:Y:S01]  /*0a10*/  UMOV UR6, 0x400 ;  /* 0x0000040000067882 */ /* 0x000fe20000000000 */
[----:B------:R-:W-:Y:S01]  /*0a20*/  USEL UR4, UR4, 0x320, UP3 ;  /* 0x0000032004047887 */ /* 0x000fe20009800000 */
        /* <DEDUP_REMOVED lines=9> */
[----:B------:R-:W2:Y:S02]  /*0ac0*/  FENCE.VIEW.ASYNC.S ;  /* 0x00000000000073c6 */ /* 0x000ea40000000000 */
[----:B--2---:R4:W2:Y:S08]  /*0ad0*/  SYNCS.EXCH.64 URZ, [UR6+0xc0], UR8 ;  /* 0x0000c00806ff75b2 */ /* 0x0048b00008000100 */
[----:B------:R4:W3:Y:S01]  /*0ae0*/  SYNCS.EXCH.64 URZ, [UR6+0xd0], UR4 ;  /* 0x0000d00406ff75b2 */ /* 0x0008e20008000100 */
[----:B------:R4:W1:Y:S01]  /*0af0*/  SYNCS.EXCH.64 URZ, [UR6+0xc8], UR8 ;  /* 0x0000c80806ff75b2 */ /* 0x0008620008000100 */
[----:B------:R4:W1:Y:S02]  /*0b00*/  SYNCS.EXCH.64 URZ, [UR6+0xd8], UR4 ;  /* 0x0000d80406ff75b2 */ /* 0x0008640008000100 */
[----:B----4-:R-:W-:Y:S01]  /*0b10*/  NOP ;  /* 0x0000000000007918 */ /* 0x010fe20000000000 */
.L_x_12:
[----:B------:R-:W4:Y:S01]  /*0b20*/  SHFL.IDX PT, R0, R47, RZ, 0x1f ;  /* 0x00001fff2f007589 */ /* 0x000f2200000e0000 */
[----:B------:R-:W-:Y:S01]  /*0b30*/  NOP ;  /* 0x0000000000007918 */ /* 0x000fe20000000000 */
[----:B----4-:R-:W-:-:S13]  /*0b40*/  ISETP.NE.AND P0, PT, R0, 0x5, PT ;  /* 0x000000050000780c */ /* 0x010fda0003f05270 */
[----:B------:R-:W-:Y:S05]  /*0b50*/  @P0 BRA `(.L_x_13) ;  /* 0x0000000000540947 */ /* 0x000fea0003800000 */
[----:B--23--:R-:W-:Y:S01]  /*0b60*/  UMOV UR4, 0x400 ;  /* 0x0000040000047882 */ /* 0x00cfe20000000000 */
        /* <DEDUP_REMOVED lines=14> */
[----:B------:R4:W1:Y:S01]  /*0c50*/  SYNCS.EXCH.64 URZ, [UR4+0x108], UR8 ;  /* 0x0001080804ff75b2 */ /* 0x0008620008000100 */
[----:B------:R4:W1:Y:S01]  /*0c60*/  SYNCS.EXCH.64 URZ, [UR4+0xf0], UR6 ;  /* 0x0000f00604ff75b2 */ /* 0x0008620008000100 */
[----:B------:R4:W1:Y:S01]  /*0c70*/  SYNCS.EXCH.64 URZ, [UR4+0x110], UR8 ;  /* 0x0001100804ff75b2 */ /* 0x0008620008000100 */
[----:B------:R4:W1:Y:S01]  /*0c80*/  SYNCS.EXCH.64 URZ, [UR4+0xf8], UR6 ;  /* 0x0000f80604ff75b2 */ /* 0x0008620008000100 */
[----:B------:R4:W1:Y:S02]  /*0c90*/  SYNCS.EXCH.64 URZ, [UR4+0x118], UR8 ;  /* 0x0001180804ff75b2 */ /* 0x0008640008000100 */
[----:B----4-:R-:W-:Y:S01]  /*0ca0*/  NOP ;  /* 0x0000000000007918 */ /* 0x010fe20000000000 */
.L_x_13:
[----:B------:R-:W4:Y:S01]  /*0cb0*/  SHFL.IDX PT, R0, R47, RZ, 0x1f ;  /* 0x00001fff2f007589 */ /* 0x000f2200000e0000 */
[----:B------:R-:W-:Y:S01]  /*0cc0*/  ISETP.NE.OR P1, PT, RZ, UR18, !P1 ;  /* 0x00000012ff007c0c */ /* 0x000fe2000cf25670 */
[----:B------:R-:W-:Y:S01]  /*0cd0*/  NOP ;  /* 0x0000000000007918 */ /* 0x000fe20000000000 */
[----:B----4-:R-:W-:-:S13]  /*0ce0*/  ISETP.NE.AND P0, PT, R0, 0x3, PT ;  /* 0x000000030000780c */ /* 0x010fda0003f05270 */
[----:B------:R-:W-:Y:S05]  /*0cf0*/  @P0 BRA `(.L_x_14) ;  /* 0x0000000000340947 */ /* 0x000fea0003800000 */
[----:B--23--:R-:W-:Y:S01]  /*0d00*/  UMOV UR4, 0x400 ;  /* 0x0000040000047882 */ /* 0x00cfe20000000000 */
[----:B------:R-:W-:Y:S01]  /*0d10*/  UMOV UR6, 0x20 ;  /* 0x0000002000067882 */ /* 0x000fe20000000000 */
[----:B------:R-:W-:Y:S02]  /*0d20*/  ULEA UR4, UR55, UR4, 0x18 ;  /* 0x0000000437047291 */ /* 0x000fe4000f8ec0ff */
[----:B------:R-:W-:-:S04]  /*0d30*/  UIADD3 UR6, UPT, UPT, -UR6, 0x100000, URZ ;  /* 0x0010000006067890 */ /* 0x000fc8000fffe1ff */
[----:B------:R-:W-:Y:S02]  /*0d40*/  USHF.L.U32 UR7, UR6, 0xb, URZ ;  /* 0x0000000b06077899 */ /* 0x000fe400080006ff */
[----:B------:R-:W-:Y:S01]  /*0d50*/  USHF.L.U32 UR6, UR6, 0x1, URZ ;  /* 0x0000000106067899 */ /* 0x000fe200080006ff */
[----:B------:R-:W-:Y:S01]  /*0d60*/  ELECT P0, URZ, PT ;  /* 0x0000000000ff782f */ /* 0x000fe20003800000 */
[----:B------:R-:W2:Y:S10]  /*0d70*/  FENCE.VIEW.ASYNC.S ;  /* 0x00000000000073c6 */ /* 0x000eb40000000000 */
[----:B--2---:R4:W2:Y:S01]  /*0d80*/  SYNCS.EXCH.64 URZ, [UR4+0x120], UR6 ;  /* 0x0001200604ff75b2 */ /* 0x0048a20008000100 */
[----:B------:R4:W3:Y:S01]  /*0d90*/  SYNCS.EXCH.64 URZ, [UR4+0x130], UR6 ;  /* 0x0001300604ff75b2 */ /* 0x0008e20008000100 */
[----:B------:R4:W1:Y:S01]  /*0da0*/  SYNCS.EXCH.64 URZ, [UR4+0x128], UR6 ;  /* 0x0001280604ff75b2 */ /* 0x0008620008000100 */
[----:B------:R4:W1:Y:S02]  /*0db0*/  SYNCS.EXCH.64 URZ, [UR4+0x138], UR6 ;  /* 0x0001380604ff75b2 */ /* 0x0008640008000100 */
[----:B----4-:R-:W-:Y:S01]  /*0dc0*/  NOP ;  /* 0x0000000000007918 */ /* 0x010fe20000000000 */
.L_x_14:
[----:B------:R-:W-:Y:S01]  /*0dd0*/  VOTEU.ALL UP0, P1 ;  /* 0x0000000000ff7886 */ /* 0x000fe20000800000 */
[----:B--23--:R-:W-:Y:S01]  /*0de0*/  UMOV UR4, 0x20 ;  /* 0x0000002000047882 */ /* 0x00cfe20000000000 */
[----:B------:R-:W2:Y:S01]  /*0df0*/  LDCU UR7, c[0x0][0x36c] ;  /* 0x00006d80ff0777ac */ /* 0x000ea20008000800 */
[----:B------:R-:W-:Y:S01]  /*0e00*/  NOP ;  /* 0x0000000000007918 */ /* 0x000fe20000000000 */
[----:B------:R-:W-:Y:S01]  /*0e10*/  LOP3.LUT R3, R58, 0x1f, RZ, 0xc0, !PT ;  /* 0x0000001f3a037812 */ /* 0x000fe200078ec0ff */
[----:B------:R-:W-:Y:S01]  /*0e20*/  @!UP0 UMOV UR6, 0x400 ;  /* 0x0000040000068882 */ /* 0x000fe20000000000 */
[----:B------:R-:W-:-:S04]  /*0e30*/  @!UP0 UIADD3 UR4, UPT, UPT, -UR4, 0x100000, URZ ;  /* 0x0010000004048890 */ /* 0x000fc8000fffe1ff */
[----:B------:R-:W-:Y:S02]  /*0e40*/  @!UP0 USHF.L.U32 UR5, UR4, 0xb, URZ ;  /* 0x0000000b04058899 */ /* 0x000fe400080006ff */
[----:B------:R-:W-:Y:S02]  /*0e50*/  @!UP0 USHF.L.U32 UR4, UR4, 0x1, URZ ;  /* 0x0000000104048899 */ /* 0x000fe400080006ff */
[----:B------:R-:W-:Y:S01]  /*0e60*/  @!UP0 ULEA UR6, UR55, UR6, 0x18 ;  /* 0x0000000637068291 */ /* 0x000fe2000f8ec0ff */
[----:B------:R-:W-:Y:S01]  /*0e70*/  VOTEU.ALL UP0, P1 ;  /* 0x0000000000ff7886 */ /* 0x000fe20000800000 */
[----:B------:R-:W-:Y:S02]  /*0e80*/  UISETP.NE.AND UP4, UPT, UR18, URZ, UPT ;  /* 0x000000ff1200728c */ /* 0x000fe4000bf85270 */
[----:B--2---:R-:W-:Y:S01]  /*0e90*/  UISETP.EQ.U32.AND UP5, UPT, UR7, 0x1, UPT ;  /* 0x000000010700788c */ /* 0x004fe2000bfa2070 */
[----:B------:R-:W2:Y:S07]  /*0ea0*/  FENCE.VIEW.ASYNC.S ;  /* 0x00000000000073c6 */ /* 0x000eae0000000000 */
[----:B--2---:R2:W3:Y:S01]  /*0eb0*/  @!UP0 SYNCS.EXCH.64 URZ, [UR6+0x140], UR4 ;  /* 0x0001400406ff85b2 */ /* 0x0044e20008000100 */
[----:B------:R-:W-:Y:S05]  /*0ec0*/  BRA.U !UP5, `(.L_x_15) ;  /* 0x000000010d087547 */ /* 0x000fea000b800000 */
[----:B-1-3--:R-:W-:Y:S01]  /*0ed0*/  UCGABAR_ARV ;  /* 0x00000000000079c7 */ /* 0x00afe20008000000 */
[----:B------:R-:W-:Y:S05]  /*0ee0*/  BRA `(.L_x_16) ;  /* 0x0000000000047947 */ /* 0x000fea0003800000 */
.L_x_15:
[----:B-1-3--:R-:W-:Y:S01]  /*0ef0*/  NOP ;  /* 0x0000000000007918 */ /* 0x00afe20000000000 */
.L_x_16:
[----:B------:R-:W1:Y:S01]  /*0f00*/  S2UR UR24, SR_CTAID.X ;  /* 0x00000000001879c3 */ /* 0x000e620000002500 */
[----:B------:R-:W-:-:S05]  /*0f10*/  CS2R.32 R51, SR_CgaSize ;  /* 0x0000000000337805 */ /* 0x000fca0000008a00 */
[----:B------:R-:W-:-:S05]  /*0f20*/  IMAD R51, R51, -0xa0, RZ ;  /* 0xffffff6033337824 */ /* 0x000fca00078e02ff */
[----:B--2---:R-:W-:-:S14]  /*0f30*/  R2UR UR5, R51 ;  /* 0x00000000330572ca */ /* 0x004fdc00000e0000 */
[----:B------:R-:W2:Y:S01]  /*0f40*/  LDCU UR5, c[0x0][UR5+0x2b0] ;  /* 0x00005600050577ac */ /* 0x000ea20008000800 */
[----:B------:R-:W-:-:S05]  /*0f50*/  CS2R.32 R51, SR_CgaSize ;  /* 0x0000000000337805 */ /* 0x000fca0000008a00 */
[----:B------:R-:W-:-:S05]  /*0f60*/  IMAD R51, R51, -0xa0, RZ ;  /* 0xffffff6033337824 */ /* 0x000fca00078e02ff */
[----:B------:R-:W-:-:S14]  /*0f70*/  R2UR UR4, R51 ;  /* 0x00000000330472ca */ /* 0x000fdc00000e0000 */
[----:B------:R-:W3:Y:S01]  /*0f80*/  LDCU UR4, c[0x0][UR4+0x2b4] ;  /* 0x00005680040477ac */ /* 0x000ee20008000800 */
[----:B------:R-:W4:Y:S01]  /*0f90*/  S2UR UR7, SR_CTAID.Y ;  /* 0x00000000000779c3 */ /* 0x000f220000002600 */
[----:B------:R-:W-:-:S05]  /*0fa0*/  CS2R.32 R51, SR_CgaSize ;  /* 0x0000000000337805 */ /* 0x000fca0000008a00 */
[----:B------:R-:W-:-:S05]  /*0fb0*/  IMAD R51, R51, -0xa0, RZ ;  /* 0xffffff6033337824 */ /* 0x000fca00078e02ff */
[----:B------:R-:W-:-:S14]  /*0fc0*/  R2UR UR8, R51 ;  /* 0x00000000330872ca */ /* 0x000fdc00000e0000 */
[----:B------:R-:W3:Y:S01]  /*0fd0*/  LDCU UR8, c[0x0][UR8+0x2a0] ;  /* 0x00005400080877ac */ /* 0x000ee20008000800 */
[----:B------:R-:W-:-:S05]  /*0fe0*/  CS2R.32 R51, SR_CgaSize ;  /* 0x0000000000337805 */ /* 0x000fca0000008a00 */
[----:B------:R-:W-:-:S05]  /*0ff0*/  IMAD R51, R51, -0xa0, RZ ;  /* 0xffffff6033337824 */ /* 0x000fca00078e02ff */
[----:B------:R-:W-:-:S14]  /*1000*/  R2UR UR9, R51 ;  /* 0x00000000330972ca */ /* 0x000fdc00000e0000 */
[----:B------:R-:W3:Y:S01]  /*1010*/  LDCU UR9, c[0x0][UR9+0x2a4] ;  /* 0x00005480090977ac */ /* 0x000ee20008000800 */
[----:B------:R-:W3:Y:S01]  /*1020*/  S2UR UR36, SR_CTAID.Z ;  /* 0x00000000002479c3 */ /* 0x000ee20000002700 */
[----:B------:R-:W-:Y:S01]  /*1030*/  UISETP.GT.U32.AND UP0, UPT, UR68, 0xffff, UPT ;  /* 0x0000ffff4400788c */ /* 0x000fe2000bf04070 */
[----:B------:R-:W3:Y:S01]  /*1040*/  LDCU UR19, c[0x0][0xb24] ;  /* 0x00016480ff1377ac */ /* 0x000ee20008000800 */
[----:B------:R-:W-:Y:S01]  /*1050*/  USHF.L.U32 UR37, UR55, 0xa, URZ ;  /* 0x0000000a37257899 */ /* 0x000fe200080006ff */
[----:B-1----:R-:W-:Y:S01]  /*1060*/  I2FP.F32.U32 R2, UR24 ;  /* 0x0000001800027c45 */ /* 0x002fe20008201000 */
[----:B------:R-:W-:Y:S01]  /*1070*/  UMOV UR28, 0x5 ;  /* 0x00000005001c7882 */ /* 0x000fe20000000000 */
[----:B------:R-:W1:Y:S03]  /*1080*/  LDCU UR42, c[0x0][0xb24] ;  /* 0x00016480ff2a77ac */ /* 0x000e660008000800 */
[----:B--2---:R-:W-:Y:S01]  /*1090*/  FMUL R2, R2, UR5 ;  /* 0x0000000502027c20 */ /* 0x004fe20008400000 */
[----:B------:R-:W-:Y:S01]  /*10a0*/  USEL UR5, UR68, 0xffff, !UP0 ;  /* 0x0000ffff44057887 */ /* 0x000fe2000c000000 */
[----:B----4-:R-:W-:Y:S01]  /*10b0*/  I2FP.F32.U32 R0, UR7 ;  /* 0x0000000700007c45 */ /* 0x010fe20008201000 */
[----:B------:R-:W2:Y:S03]  /*10c0*/  LDCU UR27, c[0x0][0xb30] ;  /* 0x00016600ff1b77ac */ /* 0x000ea60008000800 */
[----:B------:R-:W4:Y:S01]  /*10d0*/  F2I.U32.TRUNC.NTZ R2, R2 ;  /* 0x0000000200027305 */ /* 0x000f22000020f000 */
[----:B---3--:R-:W-:Y:S01]  /*10e0*/  FMUL R0, R0, UR4 ;  /* 0x0000000400007c20 */ /* 0x008fe20008400000 */
[----:B------:R-:W-:-:S02]  /*10f0*/  ULOP3.LUT UR31, UR5, 0xffff, URZ, 0xc0, !UPT ;  /* 0x0000ffff051f7892 */ /* 0x000fc4000f8ec0ff */
[----:B------:R-:W-:Y:S01]  /*1100*/  UISETP.GE.AND UP2, UPT, UR19, 0x1, UPT ;  /* 0x000000011300788c */ /* 0x000fe2000bf46270 */
[----:B------:R-:W-:-:S03]  /*1110*/  UMOV UR26, UR7 ;  /* 0x00000007001a7c82 */ /* 0x000fc60008000000 */
[----:B------:R-:W3:Y:S01]  /*1120*/  F2I.U32.TRUNC.NTZ R0, R0 ;  /* 0x0000000000007305 */ /* 0x000ee2000020f000 */
[----:B------:R-:W-:Y:S01]  /*1130*/  UMOV UR20, UR24 ;  /* 0x0000001800147c82 */ /* 0x000fe20008000000 */
[----:B----4-:R-:W-:Y:S02]  /*1140*/  R2UR UR4, R2 ;  /* 0x00000000020472ca */ /* 0x010fe400000e0000 */
[----:B------:R-:W-:Y:S02]  /*1150*/  PRMT R2, RZ, 0x7610, R2 ;  /* 0x00007610ff027816 */ /* 0x000fe40000000002 */
[----:B---3--:R-:W-:Y:S02]  /*1160*/  R2UR UR6, R0 ;  /* 0x00000000000672ca */ /* 0x008fe400000e0000 */
[----:B------:R-:W-:-:S07]  /*1170*/  PRMT R0, RZ, 0x7610, R0 ;  /* 0x00007610ff007816 */ /* 0x000fce0000000000 */
[----:B------:R-:W-:-:S04]  /*1180*/  UIADD3 UR5, UPT, UPT, -UR4, URZ, URZ ;  /* 0x000000ff04057290 */ /* 0x000fc8000fffe1ff */
[----:B------:R-:W-:Y:S02]  /*1190*/  UIMAD UR5, UR8, UR5, UR24 ;  /* 0x00000005080572a4 */ /* 0x000fe4000f8e0218 */
[----:B------:R-:W-:-:S04]  /*11a0*/  UIADD3 UR4, UPT, UPT, -UR6, URZ, URZ ;  /* 0x000000ff06047290 */ /* 0x000fc8000fffe1ff */
[----:B------:R-:W-:Y:S01]  /*11b0*/  IMAD.U32 R51, RZ, RZ, UR5 ;  /* 0x00000005ff337e24 */ /* 0x000fe2000f8e00ff */
[----:B------:R-:W-:-:S06]  /*11c0*/  UIMAD UR4, UR9, UR4, UR7 ;  /* 0x00000004090472a4 */ /* 0x000fcc000f8e0207 */
[----:B------:R-:W-:Y:S01]  /*11d0*/  IMAD.U32 R50, RZ, RZ, UR4 ;  /* 0x00000004ff327e24 */ /* 0x000fe2000f8e00ff */
[----:B-12---:R-:W-:Y:S06]  /*11e0*/  BRA.U UP4, `(.L_x_17) ;  /* 0x0000000104447547 */ /* 0x006fec000b800000 */
[----:B------:R-:W-:Y:S02]  /*11f0*/  R2UR UR4, R51 ;  /* 0x00000000330472ca */ /* 0x000fe400000e0000 */
[----:B------:R-:W-:-:S11]  /*1200*/  R2UR UR8, R50 ;  /* 0x00000000320872ca */ /* 0x000fd600000e0000 */
[----:B------:R-:W-:Y:S02]  /*1210*/  UISETP.GT.U32.AND UP0, UPT, UR4, 0x1, UPT ;  /* 0x000000010400788c */ /* 0x000fe4000bf04070 */
[----:B------:R-:W-:Y:S02]  /*1220*/  ULOP3.LUT UR4, UR4, 0xfffffffe, URZ, 0xc0, !UPT ;  /* 0xfffffffe04047892 */ /* 0x000fe4000f8ec0ff */
[----:B------:R-:W-:Y:S02]  /*1230*/  UISETP.NE.AND UP1, UPT, UR8, URZ, UP0 ;  /* 0x000000ff0800728c */ /* 0x000fe40008725270 */
[----:B------:R-:W-:Y:S02]  /*1240*/  UISETP.NE.AND UP0, UPT, UR8, 0x1, UP0 ;  /* 0x000000010800788c */ /* 0x000fe40008705270 */
[----:B------:R-:W-:Y:S02]  /*1250*/  USEL UR7, URZ, 0x1, UP1 ;  /* 0x00000001ff077887 */ /* 0x000fe40008800000 */
[----:B------:R-:W-:-:S02]  /*1260*/  USEL UR6, URZ, 0x4, UP0 ;  /* 0x00000004ff067887 */ /* 0x000fc40008000000 */
[----:B------:R-:W-:Y:S02]  /*1270*/  USEL UR5, URZ, 0x2, UP1 ;  /* 0x00000002ff057887 */ /* 0x000fe40008800000 */
[----:B------:R-:W-:Y:S02]  /*1280*/  ULEA UR4, UR8, UR4, 0x1 ;  /* 0x0000000408047291 */ /* 0x000fe4000f8e08ff */
[----:B------:R-:W-:Y:S02]  /*1290*/  USEL UR8, URZ, 0x8, UP0 ;  /* 0x00000008ff087887 */ /* 0x000fe40008000000 */
[----:B------:R-:W-:-:S03]  /*12a0*/  UIADD3 UR5, UPT, UPT, UR5, UR6, UR7 ;  /* 0x0000000605057290 */ /* 0x000fc6000fffe007 */
[----:B------:R-:W-:Y:S01]  /*12b0*/  UMOV UR6, 0x3 ;  /* 0x0000000300067882 */ /* 0x000fe20000000000 */
[----:B------:R-:W-:Y:S02]  /*12c0*/  UIADD3 UR5, UPT, UPT, UR5, UR8, URZ ;  /* 0x0000000805057290 */ /* 0x000fe4000fffe0ff */
[----:B------:R-:W-:-:S04]  /*12d0*/  USHF.L.U32 UR4, UR6, UR4, URZ ;  /* 0x0000000406047299 */ /* 0x000fc800080006ff */
[----:B------:R-:W-:Y:S02]  /*12e0*/  IMAD.U32 R2, RZ, RZ, UR5 ;  /* 0x00000005ff027e24 */ /* 0x000fe4000f8e00ff */
[----:B------:R-:W-:Y:S02]  /*12f0*/  IMAD.U32 R0, RZ, RZ, UR4 ;  /* 0x00000004ff007e24 */ /* 0x000fe4000f8e00ff */
.L_x_17:
[----:B------:R-:W-:Y:S05]  /*1300*/  BRA.U !UP2, `(.L_x_18) ;  /* 0x000000010ad47547 */ /* 0x000fea000b800000 */
[----:B------:R-:W1:Y:S01]  /*1310*/  LDCU.128 UR20, c[0x0][0xb10] ;  /* 0x00016200ff1477ac */ /* 0x000e620008000c00 */
[----:B------:R-:W2:Y:S01]  /*1320*/  LDCU UR6, c[0x0][0x370] ;  /* 0x00006e00ff0677ac */ /* 0x000ea20008000800 */
[----:B------:R-:W3:Y:S01]  /*1330*/  LDCU UR5, c[0x0][0x374] ;  /* 0x00006e80ff0577ac */ /* 0x000ee20008000800 */
[----:B------:R-:W4:Y:S01]  /*1340*/  LDCU UR25, c[0x0][0xb0c] ;  /* 0x00016180ff1977ac */ /* 0x000f220008000800 */
[----:B------:R-:W4:Y:S01]  /*1350*/  LDCU UR4, c[0x0][0xb20] ;  /* 0x00016400ff0477ac */ /* 0x000f220008000800 */
[----:B------:R-:W4:Y:S01]  /*1360*/  LDCU.64 UR8, c[0x0][0xb28] ;  /* 0x00016500ff0877ac */ /* 0x000f220008000a00 */
[----:B-1----:R-:W-:Y:S02]  /*1370*/  UISETP.NE.AND UP0, UPT, UR22, 0x1, UPT ;  /* 0x000000011600788c */ /* 0x002fe4000bf05270 */
[----:B---3--:R-:W-:Y:S02]  /*1380*/  UIMAD.WIDE.U32 UR10, UR5, UR23, URZ ;  /* 0x00000017050a72a5 */ /* 0x008fe4000f8e00ff */
[----:B--2---:R-:W-:-:S02]  /*1390*/  UIMAD.WIDE.U32 UR12, UR6, UR20, URZ ;  /* 0x00000014060c72a5 */ /* 0x004fc4000f8e00ff */
[----:B----4-:R-:W-:Y:S02]  /*13a0*/  UISETP.NE.AND UP1, UPT, UR25, 0x1, UPT ;  /* 0x000000011900788c */ /* 0x010fe4000bf25270 */
[----:B------:R-:W-:Y:S01]  /*13b0*/  UISETP.NE.AND UP2, UPT, UR19, 0x1, UPT ;  /* 0x000000011300788c */ /* 0x000fe2000bf45270 */
[----:B------:R-:W-:Y:S02]  /*13c0*/  UMOV UR10, UR11 ;  /* 0x0000000b000a7c82 */ /* 0x000fe40008000000 */
[----:B------:R-:W-:Y:S01]  /*13d0*/  UMOV UR12, UR13 ;  /* 0x0000000d000c7c82 */ /* 0x000fe20008000000 */
[----:B------:R-:W-:Y:S02]  /*13e0*/  @UP0 USHF.R.U32.HI UR5, URZ, UR4, UR10 ;  /* 0x00000004ff050299 */ /* 0x000fe4000801160a */
[----:B------:R-:W-:Y:S02]  /*13f0*/  UIMAD.WIDE.U32 UR16, UR26, UR23, URZ ;  /* 0x000000171a1072a5 */ /* 0x000fe4000f8e00ff */
[----:B------:R-:W-:-:S02]  /*1400*/  UIMAD.WIDE.U32 UR10, UR5, UR8, URZ ;  /* 0x00000008050a72a5 */ /* 0x000fc4000f8e00ff */
[----:B------:R-:W-:Y:S02]  /*1410*/  @UP1 USHF.R.U32.HI UR6, URZ, UR21, UR12 ;  /* 0x00000015ff061299 */ /* 0x000fe4000801160c */
[----:B------:R-:W-:Y:S02]  /*1420*/  UIMAD.WIDE.U32 UR14, UR24, UR20, URZ ;  /* 0x00000014180e72a5 */ /* 0x000fe4000f8e00ff */
[----:B------:R-:W-:Y:S01]  /*1430*/  UIMAD.WIDE.U32 UR12, UR6, UR8, URZ ;  /* 0x00000008060c72a5 */ /* 0x000fe2000f8e00ff */
[----:B------:R-:W-:Y:S01]  /*1440*/  UMOV UR16, UR17 ;  /* 0x0000001100107c82 */ /* 0x000fe20008000000 */
[----:B------:R-:W-:Y:S01]  /*1450*/  UMOV UR10, UR11 ;  /* 0x0000000b000a7c82 */ /* 0x000fe20008000000 */
[----:B------:R-:W-:Y:S02]  /*1460*/  USHF.R.U32.HI UR16, URZ, UR4, UR16 ;  /* 0x00000004ff107299 */ /* 0x000fe40008011610 */
[----:B------:R-:W-:Y:S02]  /*1470*/  @UP2 USHF.R.U32.HI UR5, URZ, UR9, UR10 ;  /* 0x00000009ff052299 */ /* 0x000fe4000801160a */
[----:B------:R-:W-:Y:S01]  /*1480*/  UMOV UR7, UR13 ;  /* 0x0000000d00077c82 */ /* 0x000fe20008000000 */
[----:B------:R-:W-:Y:S01]  /*1490*/  UMOV UR14, UR15 ;  /* 0x0000000f000e7c82 */ /* 0x000fe20008000000 */
[----:B------:R-:W-:-:S02]  /*14a0*/  @UP2 USHF.R.U32.HI UR6, URZ, UR9, UR7 ;  /* 0x00000009ff062299 */ /* 0x000fc40008011607 */
[----:B------:R-:W-:Y:S02]  /*14b0*/  USHF.R.U32.HI UR14, URZ, UR21, UR14 ;  /* 0x00000015ff0e7299 */ /* 0x000fe4000801160e */
[----:B------:R-:W-:Y:S02]  /*14c0*/  USEL UR4, UR26, UR16, !UP0 ;  /* 0x000000101a047287 */ /* 0x000fe4000c000000 */
[----:B------:R-:W-:Y:S02]  /*14d0*/  UIMAD UR7, UR5, UR19, URZ ;  /* 0x00000013050772a4 */ /* 0x000fe4000f8e02ff */
[----:B------:R-:W-:Y:S02]  /*14e0*/  USEL UR5, UR24, UR14, !UP1 ;  /* 0x0000000e18057287 */ /* 0x000fe4000c800000 */
[----:B------:R-:W-:Y:S02]  /*14f0*/  UIMAD UR12, UR6, UR19, URZ ;  /* 0x00000013060c72a4 */ /* 0x000fe4000f8e02ff */
[----:B------:R-:W-:-:S02]  /*1500*/  UISETP.GE.AND UP0, UPT, UR4, UR7, UPT ;  /* 0x000000070400728c */ /* 0x000fc4000bf06270 */
[----:B------:R-:W-:Y:S02]  /*1510*/  UIMAD.WIDE.U32 UR10, UR4, UR8, URZ ;  /* 0x00000008040a72a5 */ /* 0x000fe4000f8e00ff */
[----:B------:R-:W-:Y:S02]  /*1520*/  UISETP.GE.OR UP0, UPT, UR5, UR12, UP0 ;  /* 0x0000000c0500728c */ /* 0x000fe40008706670 */
[----:B------:R-:W-:Y:S02]  /*1530*/  UIMAD.WIDE.U32 UR12, UR5, UR8, URZ ;  /* 0x00000008050c72a5 */ /* 0x000fe4000f8e00ff */
[----:B------:R-:W-:Y:S01]  /*1540*/  UIADD3 UR10, UPT, UPT, -UR4, URZ, URZ ;  /* 0x000000ff040a7290 */ /* 0x000fe2000fffe1ff */
[----:B------:R-:W-:Y:S01]  /*1550*/  UMOV UR8, UR11 ;  /* 0x0000000b00087c82 */ /* 0x000fe20008000000 */
[----:B------:R-:W-:Y:S02]  /*1560*/  UIADD3 UR20, UPT, UPT, -UR5, URZ, URZ ;  /* 0x000000ff05147290 */ /* 0x000fe4000fffe1ff */
[----:B------:R-:W-:-:S03]  /*1570*/  USHF.R.U32.HI UR8, URZ, UR9, UR8 ;  /* 0x00000009ff087299 */ /* 0x000fc60008011608 */
[----:B------:R-:W-:Y:S01]  /*1580*/  @!UP0 UMOV UR7, UR13 ;  /* 0x0000000d00078c82 */ /* 0x000fe20008000000 */
[----:B------:R-:W-:Y:S02]  /*1590*/  UIMAD UR26, UR22, UR10, UR26 ;  /* 0x0000000a161a72a4 */ /* 0x000fe4000f8e021a */
[----:B------:R-:W-:Y:S02]  /*15a0*/  USEL UR8, UR4, UR8, !UP2 ;  /* 0x0000000804087287 */ /* 0x000fe4000d000000 */
[----:B------:R-:W-:Y:S02]  /*15b0*/  @!UP0 USHF.R.U32.HI UR7, URZ, UR9, UR7 ;  /* 0x00000009ff078299 */ /* 0x000fe40008011607 */
[----:B------:R-:W-:Y:S02]  /*15c0*/  UIADD3 UR9, UPT, UPT, -UR8, URZ, URZ ;  /* 0x000000ff08097290 */ /* 0x000fe4000fffe1ff */
[----:B------:R-:W-:Y:S02]  /*15d0*/  @!UP0 USEL UR7, UR5, UR7, !UP2 ;  /* 0x0000000705078287 */ /* 0x000fe4000d000000 */
[----:B------:R-:W-:-:S02]  /*15e0*/  UIMAD UR9, UR19, UR9, UR4 ;  /* 0x00000009130972a4 */ /* 0x000fc4000f8e0204 */
[----:B------:R-:W-:Y:S02]  /*15f0*/  @!UP0 UIADD3 UR8, UPT, UPT, UR8, -UR7, URZ ;  /* 0x8000000708088290 */ /* 0x000fe4000fffe0ff */
[----:B------:R-:W-:Y:S02]  /*1600*/  @!UP0 UIMAD UR6, UR9, UR6, UR7 ;  /* 0x00000006090682a4 */ /* 0x000fe4000f8e0207 */
[----:B------:R-:W-:Y:S02]  /*1610*/  @!UP0 UIMAD UR4, UR8, UR19, UR5 ;  /* 0x00000013080482a4 */ /* 0x000fe4000f8e0205 */
[----:B------:R-:W-:Y:S02]  /*1620*/  UIMAD UR20, UR25, UR20, UR24 ;  /* 0x00000014191472a4 */ /* 0x000fe4000f8e0218 */
[----:B------:R-:W-:Y:S01]  /*1630*/  UIMAD UR26, UR4, UR22, UR26 ;  /* 0x00000016041a72a4 */ /* 0x000fe2000f8e021a */
[----:B------:R-:W-:Y:S02]  /*1640*/  @!UP0 UMOV UR5, UR6 ;  /* 0x0000000600058c82 */ /* 0x000fe40008000000 */
[----:B------:R-:W-:-:S12]  /*1650*/  UIMAD UR20, UR5, UR25, UR20 ;  /* 0x00000019051472a4 */ /* 0x000fd8000f8e0214 */
.L_x_18:
[----:B------:R-:W-:Y:S02]  /*1660*/  UISETP.NE.AND UP1, UPT, UR27, 0x1, UPT ;  /* 0x000000011b00788c */ /* 0x000fe4000bf25270 */
[----:B------:R-:W-:Y:S02]  /*1670*/  UISETP.NE.AND UP0, UPT, UR18, 0x2, UPT ;  /* 0x000000021200788c */ /* 0x000fe4000bf05270 */
[----:B------:R-:W-:Y:S02]  /*1680*/  ULOP3.LUT UR37, UR37, 0x800, URZ, 0xc0, !UPT ;  /* 0x0000080025257892 */ /* 0x000fe4000f8ec0ff */
[----:B------:R-:W-:-:S03]  /*1690*/  USHF.L.U32 UR31, UR28, UR31, URZ ;  /* 0x0000001f1c1f7299 */ /* 0x000fc600080006ff */
[----:B------:R-:W-:Y:S09]  /*16a0*/  BRA.U UP1, `(.L_x_19) ;  /* 0x0000000101447547 */ /* 0x000ff2000b800000 */
[----:B------:R-:W1:Y:S01]  /*16b0*/  LDCU.128 UR8, c[0x0][0xb10] ;  /* 0x00016200ff0877ac */ /* 0x000e620008000c00 */
[----:B------:R-:W2:Y:S01]  /*16c0*/  LDCU UR12, c[0x0][0xb0c] ;  /* 0x00016180ff0c77ac */ /* 0x000ea20008000800 */
[----:B------:R-:W3:Y:S01]  /*16d0*/  LDCU UR13, c[0x0][0xb20] ;  /* 0x00016400ff0d77ac */ /* 0x000ee20008000800 */
[----:B-1----:R-:W-:Y:S02]  /*16e0*/  UIMAD.WIDE.U32 UR6, UR20, UR8, URZ ;  /* 0x00000008140672a5 */ /* 0x002fe4000f8e00ff */
[----:B------:R-:W-:Y:S02]  /*16f0*/  UIMAD.WIDE.U32 UR4, UR26, UR11, URZ ;  /* 0x0000000b1a0472a5 */ /* 0x000fe4000f8e00ff */
[----:B--2---:R-:W-:Y:S02]  /*1700*/  UISETP.NE.AND UP2, UPT, UR12, 0x1, UPT ;  /* 0x000000010c00788c */ /* 0x004fe4000bf45270 */
[----:B------:R-:W-:Y:S01]  /*1710*/  UISETP.NE.AND UP1, UPT, UR10, 0x1, UPT ;  /* 0x000000010a00788c */ /* 0x000fe2000bf25270 */
[----:B------:R-:W-:-:S02]  /*1720*/  UMOV UR6, UR7 ;  /* 0x0000000700067c82 */ /* 0x000fc40008000000 */
[----:B------:R-:W-:Y:S01]  /*1730*/  UMOV UR4, UR5 ;  /* 0x0000000500047c82 */ /* 0x000fe20008000000 */
[----:B------:R-:W-:Y:S02]  /*1740*/  USHF.R.U32.HI UR6, URZ, UR9, UR6 ;  /* 0x00000009ff067299 */ /* 0x000fe40008011606 */
[----:B---3--:R-:W-:Y:S02]  /*1750*/  USHF.R.U32.HI UR4, URZ, UR13, UR4 ;  /* 0x0000000dff047299 */ /* 0x008fe40008011604 */
[----:B------:R-:W-:Y:S02]  /*1760*/  USEL UR5, UR20, UR6, !UP2 ;  /* 0x0000000614057287 */ /* 0x000fe4000d000000 */
[----:B------:R-:W-:-:S04]  /*1770*/  USEL UR4, UR26, UR4, !UP1 ;  /* 0x000000041a047287 */ /* 0x000fc8000c800000 */
[----:B------:R-:W-:Y:S02]  /*1780*/  UIADD3 UR6, UPT, UPT, -UR4, UR5, URZ ;  /* 0x0000000504067290 */ /* 0x000fe4000fffe1ff */
[----:B------:R-:W-:Y:S02]  /*1790*/  UIADD3 UR4, UPT, UPT, UR4, -UR5, URZ ;  /* 0x8000000504047290 */ /* 0x000fe4000fffe0ff */
[----:B------:R-:W-:Y:S02]  /*17a0*/  UIMAD UR26, UR6, UR10, UR26 ;  /* 0x0000000a061a72a4 */ /* 0x000fe4000f8e021a */
[----:B------:R-:W-:-:S12]  /*17b0*/  UIMAD UR20, UR4, UR12, UR20 ;  /* 0x0000000c041472a4 */ /* 0x000fd8000f8e0214 */
.L_x_19:
[----:B------:R-:W-:Y:S05]  /*17c0*/  BRA.U !UP5, `(.L_x_20) ;  /* 0x000000010d0c7547 */ /* 0x000fea000b800000 */
[----:B------:R-:W-:Y:S01]  /*17d0*/  UCGABAR_WAIT ;  /* 0x0000000000007dc7 */ /* 0x000fe20008000000 */
[----:B------:R-:W-:Y:S01]  /*17e0*/  CCTL.IVALL ;  /* 0x00000000ff00798f */ /* 0x000fe20002000000 */
[----:B------:R-:W-:Y:S05]  /*17f0*/  BRA `(.L_x_21) ;  /* 0x0000000000047947 */ /* 0x000fea0003800000 */
.L_x_20:
[----:B------:R-:W-:Y:S06]  /*1800*/  BAR.SYNC.DEFER_BLOCKING 0x0 ;  /* 0x0000000000007b1d */ /* 0x000fec0000010000 */
.L_x_21:
[----:B------:R-:W-:Y:S05]  /*1810*/  BRA.U UP0, `(.L_x_22) ;  /* 0x0000001900107547 */ /* 0x000fea000b800000 */
[----:B------:R-:W1:Y:S01]  /*1820*/  LDCU UR6, c[0x0][0x38c] ;  /* 0x00007180ff0677ac */ /* 0x000e620008000800 */
[----:B------:R-:W-:Y:S01]  /*1830*/  PLOP3.LUT P2, PT, PT, PT, UP3, 0x80, 0x8 ;  /* 0x000000000008781c */ /* 0x000fe20003f4f038 */
[----:B------:R-:W-:Y:S01]  /*1840*/  IMAD.MOV.U32 R12, RZ, RZ, 0x1 ;  /* 0x00000001ff0c7424 */ /* 0x000fe200078e00ff */
[----:B------:R-:W-:Y:S01]  /*1850*/  ISETP.NE.AND P3, PT, R3, RZ, P4 ;  /* 0x000000ff0300720c */ /* 0x000fe20002765270 */
[----:B------:R-:W-:Y:S01]  /*1860*/  USHF.L.U32 UR7, UR24, 0x6, URZ ;  /* 0x0000000618077899 */ /* 0x000fe200080006ff */
[----:B------:R-:W-:Y:S01]  /*1870*/  PLOP3.LUT P2, PT, P2, PT, PT, 0x8, 0x80 ;  /* 0x000000000080781c */ /* 0x000fe2000174e170 */
[----:B------:R-:W-:Y:S01]  /*1880*/  USHF.L.U32 UR54, UR24, 0x5, URZ ;  /* 0x0000000518367899 */ /* 0x000fe200080006ff */
[----:B------:R-:W-:Y:S01]  /*1890*/  CS2R R10, SRZ ;  /* 0x00000000000a7805 */ /* 0x000fe2000001ff00 */
[----:B------:R-:W-:Y:S01]  /*18a0*/  UISETP.NE.AND UP1, UPT, UR18, URZ, UPT ;  /* 0x000000ff1200728c */ /* 0x000fe2000bf25270 */
[----:B------:R-:W-:Y:S01]  /*18b0*/  IMAD.MOV.U32 R9, RZ, RZ, RZ ;  /* 0x000000ffff097224 */ /* 0x000fe200078e00ff */
[----:B------:R-:W2:Y:S01]  /*18c0*/  LDCU UR48, c[0x0][0x370] ;  /* 0x00006e00ff3077ac */ /* 0x000ea20008000800 */
[----:B------:R-:W-:Y:S01]  /*18d0*/  IMAD.MOV.U32 R8, RZ, RZ, 0x1 ;  /* 0x00000001ff087424 */ /* 0x000fe200078e00ff */
[----:B------:R-:W3:Y:S01]  /*18e0*/  LDCU.64 UR44, c[0x0][0x348] ;  /* 0x00006900ff2c77ac */ /* 0x000ee20008000a00 */
[----:B-1----:R-:W-:-:S02]  /*18f0*/  UIADD3 UR5, UPT, UPT, UR6, 0x7f, URZ ;  /* 0x0000007f06057890 */ /* 0x002fc4000fffe0ff */
[----:B------:R-:W-:Y:S02]  /*1900*/  UIADD3 UR56, UPT, UPT, UR6, 0xfe, URZ ;  /* 0x000000fe06387890 */ /* 0x000fe4000fffe0ff */
[----:B------:R-:W-:Y:S01]  /*1910*/  USHF.R.S32.HI UR4, URZ, 0x1f, UR5 ;  /* 0x0000001fff047899 */ /* 0x000fe20008011405 */
[----:B------:R-:W1:Y:S03]  /*1920*/  LDCU UR47, c[0x0][0x374] ;  /* 0x00006e80ff2f77ac */ /* 0x000e660008000800 */
[----:B------:R-:W-:Y:S02]  /*1930*/  ULEA.HI UR4, UR4, UR5, URZ, 0x7 ;  /* 0x0000000504047291 */ /* 0x000fe4000f8f38ff */
[----:B------:R-:W-:Y:S02]  /*1940*/  UIADD3 UR5, UPT, UPT, UR6, -0x1, URZ ;  /* 0xffffffff06057890 */ /* 0x000fe4000fffe0ff */
[----:B------:R-:W-:-:S02]  /*1950*/  USHF.R.S32.HI UR50, URZ, 0x7, UR4 ;  /* 0x00000007ff327899 */ /* 0x000fc40008011404 */
[----:B------:R-:W-:Y:S02]  /*1960*/  UISETP.GE.U32.AND UP2, UPT, UR5, -0xff, UPT ;  /* 0xffffff010500788c */ /* 0x000fe4000bf46070 */
[----:B------:R-:W-:Y:S02]  /*1970*/  UISETP.LT.U32.AND UP0, UPT, UR50, 0x8, UPT ;  /* 0x000000083200788c */ /* 0x000fe4000bf01070 */
[----:B------:R-:W-:Y:S02]  /*1980*/  ULOP3.LUT UR5, UR7, 0x40, URZ, 0xc0, !UPT ;  /* 0x0000004007057892 */ /* 0x000fe4000f8ec0ff */
[----:B------:R-:W-:Y:S02]  /*1990*/  USEL UR49, UR50, 0x8, UP0 ;  /* 0x0000000832317887 */ /* 0x000fe40008000000 */
[----:B------:R-:W-:Y:S02]  /*19a0*/  ULOP3.LUT UR54, UR54, 0x20, URZ, 0xc0, !UPT ;  /* 0x0000002036367892 */ /* 0x000fe4000f8ec0ff */
[----:B------:R-:W-:-:S02]  /*19b0*/  UIADD3 UR4, UPT, UPT, UR49, -0x1, URZ ;  /* 0xffffffff31047890 */ /* 0x000fc4000fffe0ff */
[----:B------:R-:W-:Y:S02]  /*19c0*/  @UP2 UIADD3 UR4, UPT, UPT, UR49, URZ, URZ ;  /* 0x000000ff31042290 */ /* 0x000fe4000fffe0ff */
[----:B------:R-:W-:Y:S02]  /*19d0*/  USEL UR38, UR40, 0x2, UP1 ;  /* 0x0000000228267887 */ /* 0x000fe40008800000 */
[----:B------:R-:W-:Y:S02]  /*19e0*/  ULEA.HI UR52, UR37, UR5, URZ, 0x1a ;  /* 0x0000000525347291 */ /* 0x000fe4000f8fd0ff */
[----:B------:R-:W-:Y:S02]  /*19f0*/  UIADD3 UR53, UPT, UPT, UR50, -UR49, URZ ;  /* 0x8000003132357290 */ /* 0x000fe4000fffe0ff */
[----:B------:R-:W-:Y:S02]  /*1a00*/  UIADD3 UR39, UPT, UPT, UR4, 0x1, URZ ;  /* 0x0000000104277890 */ /* 0x000fe4000fffe0ff */
[----:B------:R-:W-:Y:S01]  /*1a10*/  UIADD3 UR51, UPT, UPT, -UR4, URZ, URZ ;  /* 0x000000ff04337290 */ /* 0x000fe2000fffe1ff */
[----:B-123--:R-:W-:-:S11]  /*1a20*/  UMOV UR29, URZ ;  /* 0x000000ff001d7c82 */ /* 0x00efd60008000000 */
.L_x_46:
[----:B------:R-:W-:Y:S01]  /*1a30*/  UISETP.NE.AND UP0, UPT, UR55, URZ, UPT ;  /* 0x000000ff3700728c */ /* 0x000fe2000bf05270 */
[----:B------:R-:W1:Y:S08]  /*1a40*/  S2UR UR55, SR_CgaCtaId ;  /* 0x00000000003779c3 */ /* 0x000e700000008800 */
[----:B---3--:R-:W-:Y:S05]  /*1a50*/  BRA.U UP0, `(.L_x_23) ;  /* 0x0000000100347547 */ /* 0x008fea000b800000 */
[----:B------:R-:W2:Y:S01]  /*1a60*/  S2R R0, SR_CgaCtaId ;  /* 0x0000000000007919 */ /* 0x000ea20000008800 */
[----:B------:R-:W-:-:S04]  /*1a70*/  MOV R2, 0x400 ;  /* 0x0000040000027802 */ /* 0x000fc80000000f00 */
[----:B--2---:R-:W-:Y:S02]  /*1a80*/  LEA R0, R0, R2, 0x18 ;  /* 0x0000000200007211 */ /* 0x004fe400078ec0ff */
[----:B------:R-:W-:-:S03]  /*1a90*/  SHF.L.U32 R2, R8, 0x1f, RZ ;  /* 0x0000001f08027819 */ /* 0x000fc600000006ff */
[----:B------:R-:W-:-:S04]  /*1aa0*/  IMAD R0, R9, 0x8, R0 ;  /* 0x0000000809007824 */ /* 0x000fc800078e0200 */
[----:B------:R-:W2:Y:S02]  /*1ab0*/  SYNCS.PHASECHK.TRANS64.TRYWAIT P0, [R0+URZ+0x130], R2 ;  /* 0x00013002000075a7 */ /* 0x000ea400080011ff */
[----:B--2---:R-:W-:Y:S05]  /*1ac0*/  @!P0 BRA `(.L_x_24) ;  /* 0x0000006800108947 */ /* 0x004fea0003800000 */
.L_x_141:
[----:B------:R-:W-:Y:S01]  /*1ad0*/  VIADD R9, R9, 0x1 ;  /* 0x0000000109097836 */ /* 0x000fe20000000000 */
[----:B------:R2:W-:Y:S04]  /*1ae0*/  SYNCS.ARRIVE.TRANS64.A1T0 RZ, [R0+URZ+0x120], RZ ;  /* 0x000120ff00ff79a7 */ /* 0x0005e800081000ff */
[----:B------:R-:W-:-:S04]  /*1af0*/  ISETP.NE.AND P0, PT, R9, 0x2, PT ;  /* 0x000000020900780c */ /* 0x000fc80003f05270 */
[----:B------:R-:W-:Y:S02]  /*1b00*/  SEL R9, R9, RZ, P0 ;  /* 0x000000ff09097207 */ /* 0x000fe40000000000 */
[----:B--2---:R-:W-:-:S04]  /*1b10*/  SEL R0, RZ, 0x1, P0 ;  /* 0x00000001ff007807 */ /* 0x004fc80000000000 */
[----:B------:R-:W-:-:S07]  /*1b20*/  LOP3.LUT R8, R8, R0, RZ, 0x3c, !PT ;  /* 0x0000000008087212 */ /* 0x000fce00078e3cff */
.L_x_23:
[----:B------:R-:W-:Y:S01]  /*1b30*/  UMOV UR21, 0x400 ;  /* 0x0000040000157882 */ /* 0x000fe20000000000 */
[----:B------:R-:W-:Y:S01]  /*1b40*/  SHF.L.U32 R0, R12, 0x1f, RZ ;  /* 0x0000001f0c007819 */ /* 0x000fe200000006ff */
[----:B-1----:R-:W-:Y:S02]  /*1b50*/  ULEA UR21, UR55, UR21, 0x18 ;  /* 0x0000001537157291 */ /* 0x002fe4000f8ec0ff */
[----:B------:R-:W-:Y:S02]  /*1b60*/  UISETP.GE.U32.AND UP0, UPT, UR56, 0xff, UPT ;  /* 0x000000ff3800788c */ /* 0x000fe4000bf06070 */
[----:B------:R-:W-:Y:S02]  /*1b70*/  ULEA UR4, UR29, UR21, 0x3 ;  /* 0x000000151d047291 */ /* 0x000fe4000f8e18ff */
[----:B------:R-:W-:Y:S01]  /*1b80*/  ULEA UR19, UR26, UR54, 0x6 ;  /* 0x000000361a137291 */ /* 0x000fe2000f8e30ff */
[----:B------:R-:W-:-:S06]  /*1b90*/  UMOV UR13, URZ ;  /* 0x000000ff000d7c82 */ /* 0x000fcc0008000000 */
[----:B------:R1:W2:Y:S01]  /*1ba0*/  SYNCS.PHASECHK.TRANS64.TRYWAIT P1, [UR4+0x40], R0 ;  /* 0x00004000ff0075a7 */ /* 0x0002a20008021104 */
[----:B------:R-:W-:-:S04]  /*1bb0*/  ULEA.HI UR4, UR20, UR20, URZ, 0x1 ;  /* 0x0000001414047291 */ /* 0x000fc8000f8f08ff */
[----:B------:R-:W-:-:S04]  /*1bc0*/  USHF.L.U32 UR4, UR4, 0x6, URZ ;  /* 0x0000000604047899 */ /* 0x000fc800080006ff */
[----:B------:R-:W-:-:S04]  /*1bd0*/  ULOP3.LUT UR35, UR4, 0xffffff80, URZ, 0xc0, !UPT ;  /* 0xffffff8004237892 */ /* 0x000fc8000f8ec0ff */
[----:B------:R-:W-:Y:S01]  /*1be0*/  UIADD3 UR35, UPT, UPT, UR52, UR35, URZ ;  /* 0x0000002334237290 */ /* 0x000fe2000fffe0ff */
[----:B------:R-:W-:Y:S11]  /*1bf0*/  BRA.U !UP0, `(.L_x_25) ;  /* 0x0000000508107547 */ /* 0x000ff6000b800000 */
[----:B------:R-:W-:Y:S01]  /*1c00*/  UMOV UR30, UR51 ;  /* 0x00000033001e7c82 */ /* 0x000fe20008000000 */
[----:B------:R-:W-:Y:S01]  /*1c10*/  UMOV UR6, UR29 ;  /* 0x0000001d00067c82 */ /* 0x000fe20008000000 */
[----:B------:R-:W-:-:S05]  /*1c20*/  UMOV UR26, 0x40 ;  /* 0x00000040001a7882 */ /* 0x000fca0000000000 */
.L_x_33:
[----:B------:R-:W-:Y:S01]  /*1c30*/  ULEA UR5, UR6, UR21, 0x3 ;  /* 0x0000001506057291 */ /* 0x000fe2000f8e18ff */
[----:B--2---:R-:W-:Y:S01]  /*1c40*/  @P4 MOV R2, 0xc000 ;  /* 0x0000c00000024802 */ /* 0x004fe20000000f00 */
[----:B--23--:R-:W-:Y:S10]  /*1c50*/  @P1 BRA `(.L_x_26) ;  /* 0x00000000000c1947 */ /* 0x00cff40003800000 */
[----:B------:R-:W-:-:S04]  /*1c60*/  SHF.L.U32 R3, R12, 0x1f, RZ ;  /* 0x0000001f0c037819 */ /* 0x000fc800000006ff */
[----:B------:R-:W2:Y:S02]  /*1c70*/  SYNCS.PHASECHK.TRANS64.TRYWAIT P0, [UR5+0x40], R3 ;  /* 0x00004003ff0075a7 */ /* 0x000ea40008001105 */
[----:B--2---:R-:W-:Y:S05]  /*1c80*/  @!P0 BRA `(.L_x_27) ;  /* 0x0000006400b48947 */ /* 0x004fea0003800000 */
.L_x_26:
[----:B------:R2:W-:Y:S01]  /*1c90*/  @P4 SYNCS.ARRIVE.TRANS64 RZ, [UR5], R2 ;  /* 0x00000002ffff49a7 */ /* 0x0005e20008000005 */
[----:B------:R-:W-:Y:S02]  /*1ca0*/  ULOP3.LUT UR4, UR38, 0x2, URZ, 0xfc, !UPT ;  /* 0x0000000226047892 */ /* 0x000fe4000f8efcff */
[----:B------:R-:W-:Y:S02]  /*1cb0*/  UIADD3 UR30, UPT, UPT, UR30, 0x1, URZ ;  /* 0x000000011e1e7890 */ /* 0x000fe4000fffe0ff */
[----:B------:R-:W-:Y:S02]  /*1cc0*/  UISETP.NE.AND UP0, UPT, UR4, 0x2, UPT ;  /* 0x000000020400788c */ /* 0x000fe4000bf05270 */
[----:B------:R-:W-:-:S07]  /*1cd0*/  UISETP.NE.AND UP2, UPT, UR30, 0x1, UPT ;  /* 0x000000011e00788c */ /* 0x000fce000bf45270 */
[----:B------:R-:W-:Y:S05]  /*1ce0*/  BRA.U UP0, `(.L_x_28) ;  /* 0x0000000100047547 */ /* 0x000fea000b800000 */
[----:B------:R-:W-:Y:S05]  /*1cf0*/  BPT.TRAP 0x1 ;  /* 0x000000040000795c */ /* 0x000fea0000300000 */
.L_x_28:
[----:B------:R-:W-:Y:S04]  /*1d00*/  BSSY.RECONVERGENT B0, `(.L_x_29) ;  /* 0x0000003000007945 */ /* 0x000fe80003800200 */
[----:B------:R-:W-:Y:S05]  /*1d10*/  @!P3 BRA `(.L_x_30) ;  /* 0x000000000004b947 */ /* 0x000fea0003800000 */
[----:B------:R-:W-:Y:S05]  /*1d20*/  BPT.TRAP 0x1 ;  /* 0x000000040000795c */ /* 0x000fea0000300000 */
.L_x_30:
[----:B------:R-:W-:Y:S05]  /*1d30*/  BSYNC.RECONVERGENT B0 ;  /* 0x0000000000007941 */ /* 0x000fea0003800200 */
.L_x_29:
[----:B------:R-:W-:Y:S01]  /*1d40*/  UIADD3 UR4, UPT, UPT, UR6, 0x1, URZ ;  /* 0x0000000106047890 */ /* 0x000fe2000fffe0ff */
[----:B------:R-:W-:Y:S01]  /*1d50*/  BSSY.RECONVERGENT B0, `(.L_x_31) ;  /* 0x000002a000007945 */ /* 0x000fe20003800200 */
[----:B------:R-:W-:Y:S02]  /*1d60*/  ELECT P0, URZ, PT ;  /* 0x0000000000ff782f */ /* 0x000fe40003800000 */
[----:B------:R-:W-:-:S04]  /*1d70*/  UISETP.NE.AND UP0, UPT, UR4, 0x8, UPT ;  /* 0x000000080400788c */ /* 0x000fc8000bf05270 */
[----:B------:R-:W-:Y:S02]  /*1d80*/  USEL UR7, URZ, 0x1, UP0 ;  /* 0x00000001ff077887 */ /* 0x000fe40008000000 */
[----:B------:R-:W-:-:S04]  /*1d90*/  USEL UR29, UR4, URZ, UP0 ;  /* 0x000000ff041d7287 */ /* 0x000fc80008000000 */
[----:B------:R-:W-:Y:S01]  /*1da0*/  ULEA UR4, UR29, UR21, 0x3 ;  /* 0x000000151d047291 */ /* 0x000fe2000f8e18ff */
[----:B------:R-:W-:-:S04]  /*1db0*/  LOP3.LUT R12, R12, UR7, RZ, 0x3c, !PT ;  /* 0x000000070c0c7c12 */ /* 0x000fc8000f8e3cff */
[----:B-1----:R-:W-:-:S04]  /*1dc0*/  SHF.L.U32 R0, R12, 0x1f, RZ ;  /* 0x0000001f0c007819 */ /* 0x002fc800000006ff */
[----:B------:R1:W3:Y:S01]  /*1dd0*/  SYNCS.PHASECHK.TRANS64.TRYWAIT P1, [UR4+0x40], R0 ;  /* 0x00004000ff0075a7 */ /* 0x0002e20008021104 */
[----:B------:R-:W-:Y:S05]  /*1de0*/  @!P0 BRA `(.L_x_32) ;  /* 0x0000000000808947 */ /* 0x000fea0003800000 */
[----:B------:R-:W-:Y:S02]  /*1df0*/  USHF.L.U32 UR4, UR6, 0xd, URZ ;  /* 0x0000000d06047899 */ /* 0x000fe400080006ff */
[----:B------:R-:W-:Y:S02]  /*1e00*/  UIADD3 UR22, UP1, UPT, UR44, 0x80, URZ ;  /* 0x000000802c167890 */ /* 0x000fe4000ff3e0ff */
[----:B------:R-:W-:Y:S02]  /*1e10*/  ULOP3.LUT UR24, UR4, UR37, URZ, 0xfc, !UPT ;  /* 0x0000002504187292 */ /* 0x000fe4000f8efcff */
[----:B------:R-:W-:Y:S02]  /*1e20*/  UIADD3 UR14, UP0, UPT, UR44, 0x180, URZ ;  /* 0x000001802c0e7890 */ /* 0x000fe4000ff1e0ff */
[----:B------:R-:W-:Y:S02]  /*1e30*/  ULEA UR24, UR24, UR21, 0x1 ;  /* 0x0000001518187291 */ /* 0x000fe4000f8e08ff */
[----:B------:R-:W-:-:S02]  /*1e40*/  UIADD3 UR4, UPT, UPT, UR21, UR4, URZ ;  /* 0x0000000415047290 */ /* 0x000fc4000fffe0ff */
[----:B------:R-:W-:Y:S02]  /*1e50*/  UIADD3 UR34, UPT, UPT, UR26, -0x40, URZ ;  /* 0xffffffc01a227890 */ /* 0x000fe4000fffe0ff */
[----:B------:R-:W-:Y:S02]  /*1e60*/  ULOP3.LUT UR33, UR5, 0xfefffff8, URZ, 0xc0, !UPT ;  /* 0xfefffff805217892 */ /* 0x000fe4000f8ec0ff */
[----:B------:R-:W-:Y:S02]  /*1e70*/  UIADD3.X UR23, UPT, UPT, URZ, UR45, URZ, UP1, !UPT ;  /* 0x0000002dff177290 */ /* 0x000fe40008ffe4ff */
[----:B------:R-:W-:Y:S02]  /*1e80*/  UIADD3 UR32, UPT, UPT, UR24, 0x3300, URZ ;  /* 0x0000330018207890 */ /* 0x000fe4000fffe0ff */
[----:B------:R-:W-:Y:S02]  /*1e90*/  UPRMT UR7, URZ, 0x5410, UR31 ;  /* 0x00005410ff077896 */ /* 0x000fe4000800001f */
[----:B------:R-:W-:-:S02]  /*1ea0*/  UIADD3 UR24, UPT, UPT, UR24, 0x5300, URZ ;  /* 0x0000530018187890 */ /* 0x000fc4000fffe0ff */
[----:B------:R-:W-:Y:S02]  /*1eb0*/  UIADD3.X UR15, UPT, UPT, URZ, UR45, URZ, UP0, !UPT ;  /* 0x0000002dff0f7290 */ /* 0x000fe400087fe4ff */
[----:B------:R-:W-:Y:S02]  /*1ec0*/  UIADD3 UR16, UPT, UPT, UR4, 0x23300, URZ ;  /* 0x0002330004107890 */ /* 0x000fe4000fffe0ff */
[----:B------:R-:W-:Y:S01]  /*1ed0*/  UIADD3 UR8, UPT, UPT, UR4, 0x24300, URZ ;  /* 0x0002430004087890 */ /* 0x000fe2000fffe0ff */
[----:B------:R-:W-:Y:S01]  /*1ee0*/  UMOV UR40, 0x0 ;  /* 0x0000000000287882 */ /* 0x000fe20000000000 */
[----:B------:R-:W-:Y:S01]  /*1ef0*/  UMOV UR41, 0x10000000 ;  /* 0x1000000000297882 */ /* 0x000fe20000000000 */
[----:B------:R-:W-:Y:S01]  /*1f00*/  UMOV UR27, UR35 ;  /* 0x00000023001b7c82 */ /* 0x000fe20008000000 */
[----:B------:R-:W-:Y:S01]  /*1f10*/  UMOV UR28, UR36 ;  /* 0x00000024001c7c82 */ /* 0x000fe20008000000 */
[----:B------:R-:W-:Y:S01]  /*1f20*/  UMOV UR25, UR33 ;  /* 0x0000002100197c82 */ /* 0x000fe20008000000 */
[----:B------:R-:W-:Y:S01]  /*1f30*/  UMOV UR20, UR36 ;  /* 0x0000002400147c82 */ /* 0x000fe20008000000 */
[----:B------:R-:W-:Y:S01]  /*1f40*/  UMOV UR17, UR33 ;  /* 0x0000002100117c82 */ /* 0x000fe20008000000 */
[----:B------:R-:W-:Y:S01]  /*1f50*/  UMOV UR18, UR34 ;  /* 0x0000002200127c82 */ /* 0x000fe20008000000 */
[----:B------:R4:W-:Y:S01]  /*1f60*/  UTMALDG.3D.MULTICAST.2CTA [UR32], [UR22], UR7, desc[UR40] ;  /* 0x00002820160073b4 */ /* 0x0009e20008211807 */
[----:B------:R-:W-:Y:S01]  /*1f70*/  UMOV UR10, UR26 ;  /* 0x0000001a000a7c82 */ /* 0x000fe20008000000 */
[----:B------:R-:W-:Y:S01]  /*1f80*/  UMOV UR11, UR19 ;  /* 0x00000013000b7c82 */ /* 0x000fe20008000000 */
[----:B------:R-:W-:Y:S01]  /*1f90*/  UMOV UR12, UR36 ;  /* 0x00000024000c7c82 */ /* 0x000fe20008000000 */
[----:B------:R-:W-:Y:S01]  /*1fa0*/  UMOV UR9, UR33 ;  /* 0x0000002100097c82 */ /* 0x000fe20008000000 */
[----:B------:R4:W-:Y:S01]  /*1fb0*/  UTMALDG.3D.MULTICAST.2CTA [UR24], [UR22], UR7, desc[UR40] ;  /* 0x00002818160073b4 */ /* 0x0009e20008211807 */
[----:B------:R4:W-:Y:S01]  /*1fc0*/  UTMALDG.3D.2CTA [UR16], [UR14], desc[UR40] ;  /* 0x000028100e0075b4 */ /* 0x0009e20008211000 */
[----:B------:R4:W-:Y:S02]  /*1fd0*/  UTMALDG.3D.2CTA [UR8], [UR14], desc[UR40] ;  /* 0x000028080e0075b4 */ /* 0x0009e40008211000 */
[----:B----4-:R-:W-:Y:S01]  /*1fe0*/  NOP ;  /* 0x0000000000007918 */ /* 0x010fe20000000000 */
.L_x_32:
[----:B------:R-:W-:Y:S05]  /*1ff0*/  BSYNC.RECONVERGENT B0 ;  /* 0x0000000000007941 */ /* 0x000fea0003800200 */
.L_x_31:
[----:B------:R-:W-:Y:S01]  /*2000*/  UIADD3 UR26, UPT, UPT, UR26, 0x80, URZ ;  /* 0x000000801a1a7890 */ /* 0x000fe2000fffe0ff */
[----:B------:R-:W-:Y:S01]  /*2010*/  UMOV UR6, UR29 ;  /* 0x0000001d00067c82 */ /* 0x000fe20008000000 */
[----:B------:R-:W-:Y:S01]  /*2020*/  UMOV UR13, UR39 ;  /* 0x00000027000d7c82 */ /* 0x000fe20008000000 */
[----:B------:R-:W-:Y:S09]  /*2030*/  BRA.U UP2, `(.L_x_33) ;  /* 0xfffffff902fc7547 */ /* 0x000ff2000b83ffff */
.L_x_25:
[----:B------:R-:W-:Y:S01]  /*2040*/  ULEA UR4, UR29, UR21, 0x3 ;  /* 0x000000151d047291 */ /* 0x000fe2000f8e18ff */
[----:B-1----:R-:W-:Y:S01]  /*2050*/  SHF.L.U32 R0, R12, 0x1f, RZ ;  /* 0x0000001f0c007819 */ /* 0x002fe200000006ff */
[----:B------:R-:W-:Y:S01]  /*2060*/  @!P2 SYNCS.ARRIVE.TRANS64.A1T0 RZ, [UR21+0xb8], RZ ;  /* 0x0000b8ffffffa9a7 */ /* 0x000fe20008100015 */
[----:B------:R-:W-:-:S06]  /*2070*/  UISETP.GT.AND UP0, UPT, UR50, UR49, UPT ;  /* 0x000000313200728c */ /* 0x000fcc000bf04270 */
[----:B--23--:R1:W2:Y:S03]  /*2080*/  SYNCS.PHASECHK.TRANS64.TRYWAIT P1, [UR4+0x40], R0 ;  /* 0x00004000ff0075a7 */ /* 0x00c2a60008021104 */
[----:B------:R-:W-:Y:S05]  /*2090*/  BRA.U !UP0, `(.L_x_34) ;  /* 0x0000000508087547 */ /* 0x000fea000b800000 */
[----:B------:R-:W-:Y:S01]  /*20a0*/  UIADD3 UR30, UPT, UPT, UR53, UR13, URZ ;  /* 0x0000000d351e7290 */ /* 0x000fe2000fffe0ff */
[----:B------:R-:W-:-:S11]  /*20b0*/  UMOV UR7, UR29 ;  /* 0x0000001d00077c82 */ /* 0x000fd60008000000 */
.L_x_42:
[----:B------:R-:W-:Y:S01]  /*20c0*/  ULEA UR6, UR7, UR21, 0x3 ;  /* 0x0000001507067291 */ /* 0x000fe2000f8e18ff */
[----:B--2---:R-:W-:Y:S01]  /*20d0*/  @P4 MOV R2, 0xc000 ;  /* 0x0000c00000024802 */ /* 0x004fe20000000f00 */
[----:B--23--:R-:W-:Y:S10]  /*20e0*/  @P1 BRA `(.L_x_35) ;  /* 0x00000000000c1947 */ /* 0x00cff40003800000 */
[----:B------:R-:W-:-:S04]  /*20f0*/  SHF.L.U32 R3, R12, 0x1f, RZ ;  /* 0x0000001f0c037819 */ /* 0x000fc800000006ff */
[----:B------:R-:W2:Y:S02]  /*2100*/  SYNCS.PHASECHK.TRANS64.TRYWAIT P0, [UR6+0x40], R3 ;  /* 0x00004003ff0075a7 */ /* 0x000ea40008001106 */
[----:B--2---:R-:W-:Y:S05]  /*2110*/  @!P0 BRA `(.L_x_36) ;  /* 0x0000006000a88947 */ /* 0x004fea0003800000 */
.L_x_35:
[----:B------:R2:W-:Y:S01]  /*2120*/  @P4 SYNCS.ARRIVE.TRANS64 RZ, [UR6], R2 ;  /* 0x00000002ffff49a7 */ /* 0x0005e20008000006 */
[----:B------:R-:W-:-:S04]  /*2130*/  ULOP3.LUT UR4, UR38, 0x2, URZ, 0xfc, !UPT ;  /* 0x0000000226047892 */ /* 0x000fc8000f8efcff */
[----:B------:R-:W-:-:S09]  /*2140*/  UISETP.NE.AND UP0, UPT, UR4, 0x2, UPT ;  /* 0x000000020400788c */ /* 0x000fd2000bf05270 */
[----:B------:R-:W-:Y:S05]  /*2150*/  BRA.U UP0, `(.L_x_37) ;  /* 0x0000000100047547 */ /* 0x000fea000b800000 */
[----:B------:R-:W-:Y:S05]  /*2160*/  BPT.TRAP 0x1 ;  /* 0x000000040000795c */ /* 0x000fea0000300000 */
.L_x_37:
[----:B------:R-:W-:Y:S04]  /*2170*/  BSSY.RECONVERGENT B0, `(.L_x_38) ;  /* 0x0000003000007945 */ /* 0x000fe80003800200 */
[----:B------:R-:W-:Y:S05]  /*2180*/  @!P3 BRA `(.L_x_39) ;  /* 0x000000000004b947 */ /* 0x000fea0003800000 */
[----:B------:R-:W-:Y:S05]  /*2190*/  BPT.TRAP 0x1 ;  /* 0x000000040000795c */ /* 0x000fea0000300000 */
.L_x_39:
[----:B------:R-:W-:Y:S05]  /*21a0*/  BSYNC.RECONVERGENT B0 ;  /* 0x0000000000007941 */ /* 0x000fea0003800200 */
.L_x_38:
        /* <DEDUP_REMOVED lines=14> */
[----:B------:R-:W-:Y:S02]  /*2290*/  USHF.L.U32 UR34, UR13, 0x7, URZ ;  /* 0x000000070d227899 */ /* 0x000fe400080006ff */
[----:B------:R-:W-:Y:S02]  /*22a0*/  ULEA UR24, UR24, UR21, 0x1 ;  /* 0x0000001518187291 */ /* 0x000fe4000f8e08ff */
[----:B------:R-:W-:-:S02]  /*22b0*/  UIADD3 UR22, UP0, UPT, UR44, 0x180, URZ ;  /* 0x000001802c167890 */ /* 0x000fc4000ff1e0ff */
[----:B------:R-:W-:Y:S02]  /*22c0*/  UIADD3 UR4, UPT, UPT, UR21, UR4, URZ ;  /* 0x0000000415047290 */ /* 0x000fe4000fffe0ff */
[----:B------:R-:W-:Y:S02]  /*22d0*/  ULOP3.LUT UR33, UR6, 0xfefffff8, URZ, 0xc0, !UPT ;  /* 0xfefffff806217892 */ /* 0x000fe4000f8ec0ff */
[----:B------:R-:W-:Y:S02]  /*22e0*/  UIADD3.X UR15, UPT, UPT, URZ, UR45, URZ, UP1, !UPT ;  /* 0x0000002dff0f7290 */ /* 0x000fe40008ffe4ff */
[----:B------:R-:W-:Y:S02]  /*22f0*/  UIADD3 UR32, UPT, UPT, UR24, 0x3300, URZ ;  /* 0x0000330018207890 */ /* 0x000fe4000fffe0ff */
[----:B------:R-:W-:Y:S02]  /*2300*/  UPRMT UR5, URZ, 0x5410, UR31 ;  /* 0x00005410ff057896 */ /* 0x000fe4000800001f */
[----:B------:R-:W-:-:S02]  /*2310*/  UIADD3 UR26, UPT, UPT, UR34, 0x40, URZ ;  /* 0x00000040221a7890 */ /* 0x000fc4000fffe0ff */
[----:B------:R-:W-:Y:S02]  /*2320*/  UIADD3 UR24, UPT, UPT, UR24, 0x5300, URZ ;  /* 0x0000530018187890 */ /* 0x000fe4000fffe0ff */
        /* <DEDUP_REMOVED lines=20> */
.L_x_41:
[----:B------:R-:W-:Y:S05]  /*2470*/  BSYNC.RECONVERGENT B0 ;  /* 0x0000000000007941 */ /* 0x000fea0003800200 */
.L_x_40:
[----:B------:R-:W-:Y:S01]  /*2480*/  UIADD3 UR13, UPT, UPT, UR13, 0x1, URZ ;  /* 0x000000010d0d7890 */ /* 0x000fe2000fffe0ff */
[----:B------:R-:W-:-:S03]  /*2490*/  UMOV UR7, UR29 ;  /* 0x0000001d00077c82 */ /* 0x000fc60008000000 */
[----:B------:R-:W-:-:S09]  /*24a0*/  UISETP.NE.AND UP0, UPT, UR13, UR30, UPT ;  /* 0x0000001e0d00728c */ /* 0x000fd2000bf05270 */
[----:B------:R-:W-:Y:S05]  /*24b0*/  BRA.U UP0, `(.L_x_42) ;  /* 0xfffffffd00007547 */ /* 0x000fea000b83ffff */
.L_x_34:
[C---:B------:R-:W-:Y:S01]  /*24c0*/  LEA R3, R11.reuse, UR21, 0x3 ;  /* 0x000000150b037c11 */ /* 0x040fe2000f8e18ff */
[----:B------:R-:W-:Y:S01]  /*24d0*/  NOP ;  /* 0x0000000000007918 */ /* 0x000fe20000000000 */
[----:B-1----:R-:W-:Y:S02]  /*24e0*/  SHF.L.U32 R0, R10, 0x1f, RZ ;  /* 0x0000001f0a007819 */ /* 0x002fe400000006ff */
[----:B------:R-:W-:Y:S02]  /*24f0*/  LEA R4, R11, UR21, 0x4 ;  /* 0x000000150b047c11 */ /* 0x000fe4000f8e20ff */
[----:B------:R-:W1:Y:S02]  /*2500*/  SYNCS.PHASECHK.TRANS64.TRYWAIT P0, [R3+URZ+0xc0], R0 ;  /* 0x0000c000030075a7 */ /* 0x000e6400080011ff */
[----:B-1----:R-:W-:Y:S05]  /*2510*/  @!P0 BRA `(.L_x_43) ;  /* 0x0000005c00c08947 */ /* 0x002fea0003800000 */
.L_x_144:
[----:B------:R-:W4:Y:S01]  /*2520*/  LDS.128 R4, [R4+0x150] ;  /* 0x0001500004047984 */ /* 0x000f220000000c00 */
[----:B------:R-:W-:Y:S01]  /*2530*/  UISETP.GE.AND UP0, UPT, UR42, 0x1, UPT ;  /* 0x000000012a00788c */ /* 0x000fe2000bf06270 */
[----:B------:R-:W-:Y:S01]  /*2540*/  @!PT LDS RZ, [RZ] ;  /* 0x00000000fffff984 */ /* 0x000fe20000000800 */
[----:B------:R-:W-:Y:S01]  /*2550*/  @!PT LDS RZ, [RZ] ;  /* 0x00000000fffff984 */ /* 0x000fe20000000800 */
[----:B------:R-:W-:Y:S01]  /*2560*/  @!PT LDS RZ, [RZ] ;  /* 0x00000000fffff984 */ /* 0x000fe20000000800 */
[----:B------:R-:W-:Y:S01]  /*2570*/  @!PT LDS RZ, [RZ] ;  /* 0x00000000fffff984 */ /* 0x000fe20000000800 */
[----:B------:R1:W-:Y:S06]  /*2580*/  MEMBAR.ALL.CTA ;  /* 0x0000000000007992 */ /* 0x0003ec0000008000 */
[----:B-1----:R-:W1:Y:S01]  /*2590*/  FENCE.VIEW.ASYNC.S ;  /* 0x00000000000073c6 */ /* 0x002e620000000000 */
[----:B----4-:R-:W-:-:S13]  /*25a0*/  LOP3.LUT P0, RZ, R6, 0x1, RZ, 0xc0, !PT ;  /* 0x0000000106ff7812 */ /* 0x010fda000780c0ff */
[----:B-1----:R-:W-:Y:S01]  /*25b0*/  VOTEU.ANY UP1, P0 ;  /* 0x0000000000ff7886 */ /* 0x002fe20000020100 */
[----:B------:R-:W-:-:S13]  /*25c0*/  PLOP3.LUT P0, PT, PT, PT, UP1, 0x80, 0x8 ;  /* 0x000000000008781c */ /* 0x000fda0003f0f018 */
[----:B------:R-:W-:Y:S02]  /*25d0*/  @P0 LOP3.LUT R0, R5, 0xffff, RZ, 0xc0, !PT ;  /* 0x0000ffff05000812 */ /* 0x000fe400078ec0ff */
[----:B--2---:R-:W-:Y:S02]  /*25e0*/  @P0 MOV R2, R4 ;  /* 0x0000000400020202 */ /* 0x004fe40000000f00 */
[----:B------:R-:W-:Y:S01]  /*25f0*/  @P0 R2UR UR5, R0 ;  /* 0x00000000000502ca */ /* 0x000fe200000e0000 */
[----:B------:R-:W-:Y:S01]  /*2600*/  VIADD R0, R3, 0xd0 ;  /* 0x000000d003007836 */ /* 0x000fe20000000000 */
[----:B------:R-:W-:Y:S02]  /*2610*/  @P0 SHF.R.U32.HI R4, RZ, 0x10, R5 ;  /* 0x00000010ff040819 */ /* 0x000fe40000011605 */
[----:B------:R-:W-:Y:S02]  /*2620*/  @P0 R2UR UR6, R2 ;  /* 0x00000000020602ca */ /* 0x000fe400000e0000 */
[----:B------:R-:W-:-:S02]  /*2630*/  PRMT R0, RZ, 0x654, R0 ;  /* 0x00000654ff007816 */ /* 0x000fc40000000000 */
[----:B------:R-:W-:Y:S02]  /*2640*/  @P0 R2UR UR4, R4 ;  /* 0x00000000040402ca */ /* 0x000fe400000e0000 */
[----:B------:R1:W-:Y:S03]  /*2650*/  SYNCS.ARRIVE.TRANS64.RED.A1T0 RZ, [R0+URZ], RZ ;  /* 0x000000ff00ff79a7 */ /* 0x0003e600081004ff */
[----:B------:R-:W-:-:S04]  /*2660*/  @UP1 UMOV UR43, UR5 ;  /* 0x00000005002b1c82 */ /* 0x000fc80008000000 */
[----:B------:R-:W-:-:S04]  /*2670*/  @UP1 UMOV UR46, UR6 ;  /* 0x00000006002e1c82 */ /* 0x000fc80008000000 */
[----:B------:R-:W-:Y:S01]  /*2680*/  @UP1 UMOV UR36, UR4 ;  /* 0x0000000400241c82 */ /* 0x000fe20008000000 */
[----:B------:R-:W-:Y:S05]  /*2690*/  BRA.U !UP0, `(.L_x_44) ;  /* 0x0000000108d47547 */ /* 0x000fea000b800000 */
[----:B------:R-:W2:Y:S01]  /*26a0*/  LDCU.128 UR12, c[0x0][0xb10] ;  /* 0x00016200ff0c77ac */ /* 0x000ea20008000c00 */
[----:B------:R-:W4:Y:S01]  /*26b0*/  LDCU UR22, c[0x0][0xb20] ;  /* 0x00016400ff1677ac */ /* 0x000f220008000800 */
[----:B------:R-:W3:Y:S01]  /*26c0*/  LDCU UR20, c[0x0][0xb0c] ;  /* 0x00016180ff1477ac */ /* 0x000ee20008000800 */
[----:B------:R-:W1:Y:S01]  /*26d0*/  LDCU.64 UR8, c[0x0][0xb28] ;  /* 0x00016500ff0877ac */ /* 0x000e620008000a00 */
[----:B------:R-:W-:Y:S02]  /*26e0*/  UISETP.NE.AND UP3, UPT, UR42, 0x1, UPT ;  /* 0x000000012a00788c */ /* 0x000fe4000bf65270 */
[----:B--2---:R-:W-:Y:S02]  /*26f0*/  UIMAD.WIDE.U32 UR6, UR47, UR15, URZ ;  /* 0x0000000f2f0672a5 */ /* 0x004fe4000f8e00ff */
[----:B------:R-:W-:Y:S02]  /*2700*/  UIMAD.WIDE.U32 UR4, UR48, UR12, URZ ;  /* 0x0000000c300472a5 */ /* 0x000fe4000f8e00ff */
[----:B------:R-:W-:-:S02]  /*2710*/  UISETP.NE.AND UP0, UPT, UR14, 0x1, UPT ;  /* 0x000000010e00788c */ /* 0x000fc4000bf05270 */
[----:B------:R-:W-:Y:S01]  /*2720*/  UIMAD.WIDE.U32 UR18, UR43, UR15, URZ ;  /* 0x0000000f2b1272a5 */ /* 0x000fe2000f8e00ff */
[----:B------:R-:W-:Y:S02]  /*2730*/  UMOV UR6, UR7 ;  /* 0x0000000700067c82 */ /* 0x000fe40008000000 */
[----:B------:R-:W-:Y:S01]  /*2740*/  UMOV UR4, UR5 ;  /* 0x0000000500047c82 */ /* 0x000fe20008000000 */
[----:B----4-:R-:W-:Y:S02]  /*2750*/  USHF.R.U32.HI UR6, URZ, UR22, UR6 ;  /* 0x00000016ff067299 */ /* 0x010fe40008011606 */
[----:B---3--:R-:W-:Y:S02]  /*2760*/  UISETP.NE.AND UP2, UPT, UR20, 0x1, UPT ;  /* 0x000000011400788c */ /* 0x008fe4000bf45270 */
[----:B------:R-:W-:Y:S02]  /*2770*/  USHF.R.U32.HI UR4, URZ, UR13, UR4 ;  /* 0x0000000dff047299 */ /* 0x000fe40008011604 */
[----:B------:R-:W-:-:S02]  /*2780*/  USEL UR5, UR47, UR6, !UP0 ;  /* 0x000000062f057287 */ /* 0x000fc4000c000000 */
[----:B------:R-:W-:Y:S02]  /*2790*/  USEL UR6, UR48, UR4, !UP2 ;  /* 0x0000000430067287 */ /* 0x000fe4000d000000 */
[----:B-1----:R-:W-:Y:S01]  /*27a0*/  UIMAD.WIDE.U32 UR10, UR5, UR8, URZ ;  /* 0x00000008050a72a5 */ /* 0x002fe2000f8e00ff */
[----:B------:R-:W-:Y:S01]  /*27b0*/  UMOV UR4, UR19 ;  /* 0x0000001300047c82 */ /* 0x000fe20008000000 */
[----:B------:R-:W-:Y:S02]  /*27c0*/  UIMAD.WIDE.U32 UR16, UR46, UR12, URZ ;  /* 0x0000000c2e1072a5 */ /* 0x000fe4000f8e00ff */
[----:B------:R-:W-:-:S03]  /*27d0*/  UIMAD.WIDE.U32 UR18, UR6, UR8, URZ ;  /* 0x00000008061272a5 */ /* 0x000fc6000f8e00ff */
[----:B------:R-:W-:Y:S01]  /*27e0*/  UMOV UR10, UR11 ;  /* 0x0000000b000a7c82 */ /* 0x000fe20008000000 */
[----:B------:R-:W-:Y:S02]  /*27f0*/  USHF.R.U32.HI UR4, URZ, UR22, UR4 ;  /* 0x00000016ff047299 */ /* 0x000fe40008011604 */
[----:B------:R-:W-:Y:S01]  /*2800*/  @UP3 USHF.R.U32.HI UR5, URZ, UR9, UR10 ;  /* 0x00000009ff053299 */ /* 0x000fe2000801160a */
[----:B------:R-:W-:Y:S01]  /*2810*/  UMOV UR16, UR17 ;  /* 0x0000001100107c82 */ /* 0x000fe20008000000 */
[----:B------:R-:W-:Y:S01]  /*2820*/  UMOV UR18, UR19 ;  /* 0x0000001300127c82 */ /* 0x000fe20008000000 */
[----:B------:R-:W-:Y:S02]  /*2830*/  USHF.R.U32.HI UR13, URZ, UR13, UR16 ;  /* 0x0000000dff0d7299 */ /* 0x000fe40008011610 */
[----:B------:R-:W-:Y:S02]  /*2840*/  USEL UR4, UR43, UR4, !UP0 ;  /* 0x000000042b047287 */ /* 0x000fe4000c000000 */
[----:B------:R-:W-:-:S02]  /*2850*/  @UP3 USHF.R.U32.HI UR6, URZ, UR9, UR18 ;  /* 0x00000009ff063299 */ /* 0x000fc40008011612 */
[----:B------:R-:W-:Y:S02]  /*2860*/  UIMAD UR7, UR42, UR5, URZ ;  /* 0x000000052a0772a4 */ /* 0x000fe4000f8e02ff */
[----:B------:R-:W-:Y:S02]  /*2870*/  USEL UR5, UR46, UR13, !UP2 ;  /* 0x0000000d2e057287 */ /* 0x000fe4000d000000 */
[----:B------:R-:W-:Y:S02]  /*2880*/  UIMAD UR10, UR42, UR6, URZ ;  /* 0x000000062a0a72a4 */ /* 0x000fe4000f8e02ff */
[----:B------:R-:W-:Y:S02]  /*2890*/  UISETP.GE.AND UP0, UPT, UR4, UR7, UPT ;  /* 0x000000070400728c */ /* 0x000fe4000bf06270 */
[----:B------:R-:W-:Y:S02]  /*28a0*/  UIMAD.WIDE.U32 UR12, UR4, UR8, URZ ;  /* 0x00000008040c72a5 */ /* 0x000fe4000f8e00ff */
[----:B------:R-:W-:-:S02]  /*28b0*/  UISETP.GE.OR UP0, UPT, UR5, UR10, UP0 ;  /* 0x0000000a0500728c */ /* 0x000fc40008706670 */
        /* <DEDUP_REMOVED lines=19> */
.L_x_44:
[----:B------:R-:W2:Y:S02]  /*29f0*/  LDCU UR4, c[0x0][0xb30] ;  /* 0x00016600ff0477ac */ /* 0x000ea40008000800 */
[----:B--2---:R-:W-:-:S09]  /*2a00*/  UISETP.NE.AND UP0, UPT, UR4, 0x1, UPT ;  /* 0x000000010400788c */ /* 0x004fd2000bf05270 */
[----:B------:R-:W-:Y:S05]  /*2a10*/  BRA.U UP0, `(.L_x_45) ;  /* 0x0000000100447547 */ /* 0x000fea000b800000 */
[----:B------:R-:W2:Y:S01]  /*2a20*/  LDCU.128 UR8, c[0x0][0xb10] ;  /* 0x00016200ff0877ac */ /* 0x000ea20008000c00 */
[----:B------:R-:W4:Y:S01]  /*2a30*/  LDCU UR12, c[0x0][0xb0c] ;  /* 0x00016180ff0c77ac */ /* 0x000f220008000800 */
[----:B------:R-:W1:Y:S01]  /*2a40*/  LDCU UR13, c[0x0][0xb20] ;  /* 0x00016400ff0d77ac */ /* 0x000e620008000800 */
[----:B--2---:R-:W-:Y:S02]  /*2a50*/  UIMAD.WIDE.U32 UR6, UR46, UR8, URZ ;  /* 0x000000082e0672a5 */ /* 0x004fe4000f8e00ff */
[----:B------:R-:W-:Y:S02]  /*2a60*/  UIMAD.WIDE.U32 UR4, UR43, UR11, URZ ;  /* 0x0000000b2b0472a5 */ /* 0x000fe4000f8e00ff */
[----:B----4-:R-:W-:Y:S02]  /*2a70*/  UISETP.NE.AND UP2, UPT, UR12, 0x1, UPT ;  /* 0x000000010c00788c */ /* 0x010fe4000bf45270 */
[----:B------:R-:W-:Y:S01]  /*2a80*/  UISETP.NE.AND UP0, UPT, UR10, 0x1, UPT ;  /* 0x000000010a00788c */ /* 0x000fe2000bf05270 */
[----:B------:R-:W-:-:S02]  /*2a90*/  UMOV UR6, UR7 ;  /* 0x0000000700067c82 */ /* 0x000fc40008000000 */
[----:B------:R-:W-:Y:S01]  /*2aa0*/  UMOV UR4, UR5 ;  /* 0x0000000500047c82 */ /* 0x000fe20008000000 */
[----:B------:R-:W-:Y:S02]  /*2ab0*/  USHF.R.U32.HI UR9, URZ, UR9, UR6 ;  /* 0x00000009ff097299 */ /* 0x000fe40008011606 */
[----:B-1----:R-:W-:Y:S02]  /*2ac0*/  USHF.R.U32.HI UR4, URZ, UR13, UR4 ;  /* 0x0000000dff047299 */ /* 0x002fe40008011604 */
[----:B------:R-:W-:Y:S02]  /*2ad0*/  USEL UR5, UR46, UR9, !UP2 ;  /* 0x000000092e057287 */ /* 0x000fe4000d000000 */
[----:B------:R-:W-:-:S04]  /*2ae0*/  USEL UR4, UR43, UR4, !UP0 ;  /* 0x000000042b047287 */ /* 0x000fc8000c000000 */
[----:B------:R-:W-:Y:S02]  /*2af0*/  UIADD3 UR6, UPT, UPT, UR5, -UR4, URZ ;  /* 0x8000000405067290 */ /* 0x000fe4000fffe0ff */
[----:B------:R-:W-:Y:S02]  /*2b00*/  UIADD3 UR4, UPT, UPT, -UR5, UR4, URZ ;  /* 0x0000000405047290 */ /* 0x000fe4000fffe1ff */
[----:B------:R-:W-:Y:S02]  /*2b10*/  UIMAD UR43, UR6, UR10, UR43 ;  /* 0x0000000a062b72a4 */ /* 0x000fe4000f8e022b */
[----:B------:R-:W-:-:S12]  /*2b20*/  UIMAD UR46, UR4, UR12, UR46 ;  /* 0x0000000c042e72a4 */ /* 0x000fd8000f8e022e */
.L_x_45:
[----:B------:R-:W-:Y:S01]  /*2b30*/  VIADD R11, R11, 0x1 ;  /* 0x000000010b0b7836 */ /* 0x000fe20000000000 */
[----:B------:R-:W-:Y:S02]  /*2b40*/  R2UR UR5, R51 ;  /* 0x00000000330572ca */ /* 0x000fe400000e0000 */
[----:B------:R-:W-:Y:S02]  /*2b50*/  R2UR UR4, R50 ;  /* 0x00000000320472ca */ /* 0x000fe400000e0000 */
[C---:B------:R-:W-:Y:S02]  /*2b60*/  ISETP.NE.AND P0, PT, R11.reuse, 0x2, PT ;  /* 0x000000020b00780c */ /* 0x040fe40003f05270 */
[----:B------:R-:W-:Y:S02]  /*2b70*/  PLOP3.LUT P2, PT, PT, PT, PT, 0x80, 0x8 ;  /* 0x000000000008781c */ /* 0x000fe40003f4f070 */
[----:B-1----:R-:W-:Y:S02]  /*2b80*/  SEL R0, RZ, 0x1, P0 ;  /* 0x00000001ff007807 */ /* 0x002fe40000000000 */
[----:B------:R-:W-:-:S02]  /*2b90*/  SEL R11, R11, RZ, P0 ;  /* 0x000000ff0b0b7207 */ /* 0x000fc40000000000 */
[----:B------:R-:W-:Y:S01]  /*2ba0*/  LOP3.LUT R10, R10, R0, RZ, 0x3c, !PT ;  /* 0x000000000a0a7212 */ /* 0x000fe200078e3cff */
[----:B------:R-:W-:Y:S02]  /*2bb0*/  UIADD3 UR20, UPT, UPT, UR46, UR5, URZ ;  /* 0x000000052e147290 */ /* 0x000fe4000fffe0ff */
[----:B------:R-:W-:Y:S01]  /*2bc0*/  UIADD3 UR26, UPT, UPT, UR43, UR4, URZ ;  /* 0x000000042b1a7290 */ /* 0x000fe2000fffe0ff */
[----:B------:R-:W-:Y:S11]  /*2bd0*/  BRA.U UP1, `(.L_x_46) ;  /* 0xffffffed01947547 */ /* 0x000ff6000b83ffff */
[----:B------:R-:W-:Y:S01]  /*2be0*/  UIADD3 UR21, UPT, UPT, UR21, 0x40, URZ ;  /* 0x0000004015157890 */ /* 0x000fe2000fffe0ff */
[----:B------:R-:W-:-:S03]  /*2bf0*/  SHF.L.U32 R2, R12, 0x1f, RZ ;  /* 0x0000001f0c027819 */ /* 0x000fc600000006ff */
[----:B------:R-:W-:-:S09]  /*2c00*/  ULEA UR4, UR29, UR21, 0x3 ;  /* 0x000000151d047291 */ /* 0x000fd2000f8e18ff */
[----:B------:R-:W1:Y:S02]  /*2c10*/  SYNCS.PHASECHK.TRANS64.TRYWAIT P0, [UR4], R2 ;  /* 0x00000002ff0075a7 */ /* 0x000e640008001104 */
[----:B-1----:R-:W-:Y:S05]  /*2c20*/  @!P0 BRA `(.L_x_47) ;  /* 0x0000005800108947 */ /* 0x002fea0003800000 */
.L_x_146:
[----:B------:R-:W-:-:S04]  /*2c30*/  UIADD3 UR4, UPT, UPT, UR29, 0x1, URZ ;  /* 0x000000011d047890 */ /* 0x000fc8000fffe0ff */
[----:B------:R-:W-:-:S04]  /*2c40*/  UISETP.NE.AND UP0, UPT, UR4, 0x8, UPT ;  /* 0x000000080400788c */ /* 0x000fc8000bf05270 */
[----:B------:R-:W-:Y:S02]  /*2c50*/  USEL UR6, URZ, 0x1, UP0 ;  /* 0x00000001ff067887 */ /* 0x000fe40008000000 */
[----:B------:R-:W-:-:S04]  /*2c60*/  USEL UR4, UR4, URZ, UP0 ;  /* 0x000000ff04047287 */ /* 0x000fc80008000000 */
[----:B------:R-:W-:Y:S01]  /*2c70*/  ULEA UR5, UR4, UR21, 0x3 ;  /* 0x0000001504057291 */ /* 0x000fe2000f8e18ff */
[----:B-1----:R-:W-:-:S04]  /*2c80*/  LOP3.LUT R2, R12, UR6, RZ, 0x3c, !PT ;  /* 0x000000060c027c12 */ /* 0x002fc8000f8e3cff */
[----:B------:R-:W-:-:S04]  /*2c90*/  SHF.L.U32 R3, R2, 0x1f, RZ ;  /* 0x0000001f02037819 */ /* 0x000fc800000006ff */
[----:B------:R-:W1:Y:S02]  /*2ca0*/  SYNCS.PHASECHK.TRANS64.TRYWAIT P0, [UR5], R3 ;  /* 0x00000003ff0075a7 */ /* 0x000e640008001105 */
[----:B-1----:R-:W-:Y:S05]  /*2cb0*/  @!P0 BRA `(.L_x_48) ;  /* 0x0000005800048947 */ /* 0x002fea0003800000 */
.L_x_148:
[----:B------:R-:W-:-:S04]  /*2cc0*/  UIADD3 UR4, UPT, UPT, UR4, 0x1, URZ ;  /* 0x0000000104047890 */ /* 0x000fc8000fffe0ff */
[----:B------:R-:W-:-:S04]  /*2cd0*/  UISETP.NE.AND UP0, UPT, UR4, 0x8, UPT ;  /* 0x000000080400788c */ /* 0x000fc8000bf05270 */
[----:B------:R-:W-:Y:S02]  /*2ce0*/  USEL UR6, URZ, 0x1, UP0 ;  /* 0x00000001ff067887 */ /* 0x000fe40008000000 */
[----:B------:R-:W-:-:S04]  /*2cf0*/  USEL UR4, UR4, URZ, UP0 ;  /* 0x000000ff04047287 */ /* 0x000fc80008000000 */
[----:B------:R-:W-:Y:S01]  /*2d00*/  ULEA UR5, UR4, UR21, 0x3 ;  /* 0x0000001504057291 */ /* 0x000fe2000f8e18ff */
[----:B------:R-:W-:-:S04]  /*2d10*/  LOP3.LUT R2, R2, UR6, RZ, 0x3c, !PT ;  /* 0x0000000602027c12 */ /* 0x000fc8000f8e3cff */
[----:B-1----:R-:W-:-:S04]  /*2d20*/  SHF.L.U32 R3, R2, 0x1f, RZ ;  /* 0x0000001f02037819 */ /* 0x002fc800000006ff */
[----:B------:R-:W1:Y:S02]  /*2d30*/  SYNCS.PHASECHK.TRANS64.TRYWAIT P0, [UR5], R3 ;  /* 0x00000003ff0075a7 */ /* 0x000e640008001105 */
[----:B-1----:R-:W-:Y:S05]  /*2d40*/  @!P0 BRA `(.L_x_49) ;  /* 0x0000005400f88947 */ /* 0x002fea0003800000 */
.L_x_150:
        /* <DEDUP_REMOVED lines=9> */
.L_x_152:
        /* <DEDUP_REMOVED lines=9> */
.L_x_154:
        /* <DEDUP_REMOVED lines=9> */
.L_x_156:
        /* <DEDUP_REMOVED lines=9> */
.L_x_158:
[----:B------:R-:W-:-:S04]  /*2f90*/  UIADD3 UR4, UPT, UPT, UR4, 0x1, URZ ;  /* 0x0000000104047890 */ /* 0x000fc8000fffe0ff */
[----:B------:R-:W-:-:S04]  /*2fa0*/  UISETP.NE.AND UP0, UPT, UR4, 0x8, UPT ;  /* 0x000000080400788c */ /* 0x000fc8000bf05270 */
[----:B------:R-:W-:Y:S02]  /*2fb0*/  USEL UR5, URZ, 0x1, UP0 ;  /* 0x00000001ff057887 */ /* 0x000fe40008000000 */
[----:B------:R-:W-:-:S04]  /*2fc0*/  USEL UR4, UR4, URZ, UP0 ;  /* 0x000000ff04047287 */ /* 0x000fc80008000000 */
[----:B------:R-:W-:Y:S01]  /*2fd0*/  ULEA UR4, UR4, UR21, 0x3 ;  /* 0x0000001504047291 */ /* 0x000fe2000f8e18ff */
[----:B------:R-:W-:-:S04]  /*2fe0*/  LOP3.LUT R2, R2, UR5, RZ, 0x3c, !PT ;  /* 0x0000000502027c12 */ /* 0x000fc8000f8e3cff */
[----:B------:R-:W-:Y:S01]  /*2ff0*/  SHF.L.U32 R2, R2, 0x1f, RZ ;  /* 0x0000001f02027819 */ /* 0x000fe200000006ff */
[----:B-1----:R-:W-:-:S07]  /*3000*/  IMAD.U32 R0, RZ, RZ, UR4 ;  /* 0x00000004ff007e24 */ /* 0x002fce000f8e00ff */
.L_x_54:
[----:B-1----:R1:W2:Y:S02]  /*3010*/  SYNCS.PHASECHK.TRANS64.TRYWAIT P0, [R0+URZ], R2 ;  /* 0x00000002000075a7 */ /* 0x0022a400080011ff */
[----:B--2---:R-:W-:Y:S05]  /*3020*/  @!P0 NANOSLEEP.SYNCS 0x989680 ;  /* 0x009896800000895d */ /* 0x004fea0003900000 */
[----:B------:R-:W2:Y:S02]  /*3030*/  @!P0 SYNCS.PHASECHK.TRANS64 P0, [R0+URZ], R2 ;  /* 0x00000002000085a7 */ /* 0x000ea400080010ff */
[----:B--2---:R-:W-:Y:S05]  /*3040*/  @P0 EXIT ;  /* 0x000000000000094d */ /* 0x004fea0003800000 */
[----:B------:R-:W-:Y:S05]  /*3050*/  BRA `(.L_x_54) ;  /* 0xfffffffc00ec7947 */ /* 0x000fea000383ffff */
.L_x_22:
[----:B------:R-:W-:-:S04]  /*3060*/  UISETP.NE.AND UP0, UPT, UR55, URZ, UPT ;  /* 0x000000ff3700728c */ /* 0x000fc8000bf05270 */
[----:B------:R-:W-:-:S09]  /*3070*/  UISETP.NE.OR UP0, UPT, UR18, 0x1, UP0 ;  /* 0x000000011200788c */ /* 0x000fd20008705670 */
[----:B------:R-:W-:Y:S05]  /*3080*/  BRA.U UP0, `(.L_x_55) ;  /* 0x0000000500487547 */ /* 0x000fea000b800000 */
[----:B------:R-:W-:Y:S01]  /*3090*/  ISETP.GE.U32.AND P2, PT, R3, 0x4, PT ;  /* 0x000000040300780c */ /* 0x000fe20003f46070 */
[----:B------:R-:W-:Y:S01]  /*30a0*/  IMAD.MOV.U32 R12, RZ, RZ, 0x1 ;  /* 0x00000001ff0c7424 */ /* 0x000fe200078e00ff */
[----:B------:R-:W-:Y:S02]  /*30b0*/  CS2R R10, SRZ ;  /* 0x00000000000a7805 */ /* 0x000fe4000001ff00 */
[----:B------:R-:W-:Y:S01]  /*30c0*/  CS2R R8, SRZ ;  /* 0x0000000000087805 */ /* 0x000fe2000001ff00 */
[----:B------:R-:W-:Y:S01]  /*30d0*/  UMOV UR6, 0x400 ;  /* 0x0000040000067882 */ /* 0x000fe20000000000 */
[----:B------:R-:W-:Y:S01]  /*30e0*/  UMOV UR5, URZ ;  /* 0x000000ff00057c82 */ /* 0x000fe20008000000 */
[----:B------:R-:W-:-:S12]  /*30f0*/  ULEA UR6, UR55, UR6, 0x18 ;  /* 0x0000000637067291 */ /* 0x000fd8000f8ec0ff */
.L_x_59:
[----:B------:R-:W-:Y:S02]  /*3100*/  LEA R0, R8, UR6, 0x3 ;  /* 0x0000000608007c11 */ /* 0x000fe4000f8e18ff */
[----:B------:R-:W-:-:S03]  /*3110*/  SHF.L.U32 R4, R9, 0x1f, RZ ;  /* 0x0000001f09047819 */ /* 0x000fc600000006ff */
[----:B------:R-:W-:Y:S01]  /*3120*/  VIADD R5, R0, 0x130 ;  /* 0x0000013000057836 */ /* 0x000fe20000000000 */
[----:B------:R-:W1:Y:S02]  /*3130*/  SYNCS.PHASECHK.TRANS64.TRYWAIT P0, [R0+URZ+0x120], R4 ;  /* 0x00012004000075a7 */ /* 0x000e6400080011ff */
[----:B-1----:R-:W-:Y:S05]  /*3140*/  @!P0 BRA `(.L_x_56) ;  /* 0x0000005400708947 */ /* 0x002fea0003800000 */
.L_x_159:
[----:B------:R-:W-:Y:S01]  /*3150*/  ULEA UR4, UR5, UR6, 0x3 ;  /* 0x0000000605047291 */ /* 0x000fe2000f8e18ff */
[----:B-1----:R-:W-:Y:S01]  /*3160*/  PRMT R0, RZ, 0x654, R5 ;  /* 0x00000654ff007816 */ /* 0x002fe20000000005 */
[----:B------:R-:W-:Y:S01]  /*3170*/  @!P2 IMAD.MOV.U32 R4, RZ, RZ, 0x10 ;  /* 0x00000010ff04a424 */ /* 0x000fe200078e00ff */
[----:B------:R-:W-:Y:S01]  /*3180*/  SHF.L.U32 R5, R12, 0x1f, RZ ;  /* 0x0000001f0c057819 */ /* 0x000fe200000006ff */
[----:B------:R-:W-:Y:S01]  /*3190*/  UIADD3 UR7, UPT, UPT, UR4, 0xc0, URZ ;  /* 0x000000c004077890 */ /* 0x000fe2000fffe0ff */
[----:B------:R1:W-:Y:S05]  /*31a0*/  SYNCS.ARRIVE.TRANS64.RED.A1T0 RZ, [R0+URZ], RZ ;  /* 0x000000ff00ff79a7 */ /* 0x0003ea00081004ff */
[----:B------:R-:W-:Y:S01]  /*31b0*/  IMAD.U32 R6, RZ, RZ, UR7 ;  /* 0x00000007ff067e24 */ /* 0x000fe2000f8e00ff */
[----:B------:R-:W2:Y:S04]  /*31c0*/  SYNCS.PHASECHK.TRANS64.TRYWAIT P0, [UR4+0xd0], R5 ;  /* 0x0000d005ff0075a7 */ /* 0x000ea80008001104 */
[----:B------:R-:W-:Y:S01]  /*31d0*/  PRMT R6, R3, 0x654, R6 ;  /* 0x0000065403067816 */ /* 0x000fe20000000006 */
[----:B-12---:R-:W-:Y:S06]  /*31e0*/  @!P0 BRA `(.L_x_57) ;  /* 0x00000054005c8947 */ /* 0x006fec0003800000 */
.L_x_161:
[----:B------:R-:W-:Y:S01]  /*31f0*/  ULEA UR8, UR5, UR6, 0x4 ;  /* 0x0000000605087291 */ /* 0x000fe2000f8e20ff */
[----:B------:R-:W-:Y:S01]  /*3200*/  SEL R2, R6, R2, !P2 ;  /* 0x0000000206027207 */ /* 0x000fe20005000000 */
[----:B------:R-:W-:Y:S01]  /*3210*/  UIADD3 UR9, UPT, UPT, UR4, 0xc0, URZ ;  /* 0x000000c004097890 */ /* 0x000fe2000fffe0ff */
[----:B-1----:R-:W-:Y:S01]  /*3220*/  LEA R0, R11, UR6, 0x3 ;  /* 0x000000060b007c11 */ /* 0x002fe2000f8e18ff */
[----:B------:R-:W-:Y:S01]  /*3230*/  UIADD3 UR8, UPT, UPT, UR8, 0x150, URZ ;  /* 0x0000015008087890 */ /* 0x000fe2000fffe0ff */
[----:B------:R1:W-:Y:S01]  /*3240*/  @!P2 SYNCS.ARRIVE.TRANS64.RED RZ, [R2+URZ], R4 ;  /* 0x0000000402ffa9a7 */ /* 0x0003e200080004ff */
[----:B------:R-:W-:Y:S01]  /*3250*/  UIADD3 UR4, UPT, UPT, UR5, 0x1, URZ ;  /* 0x0000000105047890 */ /* 0x000fe2000fffe0ff */
[----:B------:R-:W-:-:S03]  /*3260*/  VIADD R8, R8, 0x1 ;  /* 0x0000000108087836 */ /* 0x000fc60000000000 */
[----:B------:R-:W-:Y:S02]  /*3270*/  UISETP.NE.AND UP0, UPT, UR4, 0x2, UPT ;  /* 0x000000020400788c */ /* 0x000fe4000bf05270 */
[----:B------:R-:W-:Y:S01]  /*3280*/  ISETP.NE.AND P0, PT, R8, 0x2, PT ;  /* 0x000000020800780c */ /* 0x000fe20003f05270 */
[----:B------:R-:W-:Y:S06]  /*3290*/  UGETNEXTWORKID.BROADCAST [UR8], [UR9] ;  /* 0x00000000080073ca */ /* 0x000fec0008000100 */
[----:B------:R-:W-:Y:S02]  /*32a0*/  USEL UR7, URZ, 0x1, UP0 ;  /* 0x00000001ff077887 */ /* 0x000fe40008000000 */
[----:B------:R-:W-:-:S04]  /*32b0*/  USEL UR5, UR4, URZ, UP0 ;  /* 0x000000ff04057287 */ /* 0x000fc80008000000 */
[----:B------:R-:W-:Y:S02]  /*32c0*/  LOP3.LUT R12, R12, UR7, RZ, 0x3c, !PT ;  /* 0x000000070c0c7c12 */ /* 0x000fe4000f8e3cff */
[----:B-1----:R-:W-:-:S04]  /*32d0*/  SHF.L.U32 R4, R10, 0x1f, RZ ;  /* 0x0000001f0a047819 */ /* 0x002fc800000006ff */
[----:B------:R-:W1:Y:S02]  /*32e0*/  SYNCS.PHASECHK.TRANS64.TRYWAIT P1, [R0+URZ+0xc0], R4 ;  /* 0x0000c004000075a7 */ /* 0x000e6400080211ff */
[----:B-1----:R-:W-:Y:S05]  /*32f0*/  @!P1 BRA `(.L_x_58) ;  /* 0x0000005400309947 */ /* 0x002fea0003800000 */
.L_x_162:
[C---:B-1----:R-:W-:Y:S01]  /*3300*/  LEA R4, R11.reuse, UR6, 0x4 ;  /* 0x000000060b047c11 */ /* 0x042fe2000f8e20ff */
[----:B------:R-:W-:Y:S01]  /*3310*/  VIADD R0, R0, 0xd0 ;  /* 0x000000d000007836 */ /* 0x000fe20000000000 */
[----:B------:R-:W-:Y:S01]  /*3320*/  SEL R8, R8, RZ, P0 ;  /* 0x000000ff08087207 */ /* 0x000fe20000000000 */
[----:B------:R-:W-:-:S03]  /*3330*/  VIADD R11, R11, 0x1 ;  /* 0x000000010b0b7836 */ /* 0x000fc60000000000 */
[----:B------:R-:W1:Y:S01]  /*3340*/  LDS.128 R4, [R4+0x150] ;  /* 0x0001500004047984 */ /* 0x000e620000000c00 */
[----:B------:R-:W-:Y:S02]  /*3350*/  PRMT R0, RZ, 0x654, R0 ;  /* 0x00000654ff007816 */ /* 0x000fe40000000000 */
[C---:B------:R-:W-:Y:S01]  /*3360*/  ISETP.NE.AND P1, PT, R11.reuse, 0x2, PT ;  /* 0x000000020b00780c */ /* 0x040fe20003f25270 */
[----:B------:R-:W-:Y:S01]  /*3370*/  @!PT LDS RZ, [RZ] ;  /* 0x00000000fffff984 */ /* 0x000fe20000000800 */
[----:B------:R-:W-:Y:S01]  /*3380*/  @!PT LDS RZ, [RZ] ;  /* 0x00000000fffff984 */ /* 0x000fe20000000800 */
[----:B------:R-:W-:Y:S01]  /*3390*/  @!PT LDS RZ, [RZ] ;  /* 0x00000000fffff984 */ /* 0x000fe20000000800 */
[----:B------:R-:W-:Y:S01]  /*33a0*/  @!PT LDS RZ, [RZ] ;  /* 0x00000000fffff984 */ /* 0x000fe20000000800 */
[----:B------:R2:W-:Y:S06]  /*33b0*/  MEMBAR.ALL.CTA ;  /* 0x0000000000007992 */ /* 0x0005ec0000008000 */
[----:B--2---:R-:W2:Y:S01]  /*33c0*/  FENCE.VIEW.ASYNC.S ;  /* 0x00000000000073c6 */ /* 0x004ea20000000000 */
[----:B------:R-:W-:Y:S01]  /*33d0*/  SEL R11, R11, RZ, P1 ;  /* 0x000000ff0b0b7207 */ /* 0x000fe20000800000 */
[----:B--2---:R2:W-:Y:S01]  /*33e0*/  SYNCS.ARRIVE.TRANS64.RED.A1T0 RZ, [R0+URZ], RZ ;  /* 0x000000ff00ff79a7 */ /* 0x0045e200081004ff */
[----:B-1----:R-:W-:-:S02]  /*33f0*/  LOP3.LUT P3, RZ, R6, 0x1, RZ, 0xc0, !PT ;  /* 0x0000000106ff7812 */ /* 0x002fc4000786c0ff */
[----:B------:R-:W-:-:S04]  /*3400*/  SEL R4, RZ, 0x1, P1 ;  /* 0x00000001ff047807 */ /* 0x000fc80000800000 */
[----:B------:R-:W-:Y:S02]  /*3410*/  LOP3.LUT R10, R10, R4, RZ, 0x3c, !PT ;  /* 0x000000040a0a7212 */ /* 0x000fe400078e3cff */
[----:B--2---:R-:W-:-:S04]  /*3420*/  SEL R0, RZ, 0x1, P0 ;  /* 0x00000001ff007807 */ /* 0x004fc80000000000 */
[----:B------:R-:W-:Y:S01]  /*3430*/  LOP3.LUT R9, R9, R0, RZ, 0x3c, !PT ;  /* 0x0000000009097212 */ /* 0x000fe200078e3cff */
[----:B------:R-:W-:Y:S06]  /*3440*/  @P3 BRA `(.L_x_59) ;  /* 0xfffffffc002c3947 */ /* 0x000fec000383ffff */
[----:B------:R-:W-:Y:S01]  /*3450*/  ULEA UR4, UR5, UR6, 0x3 ;  /* 0x0000000605047291 */ /* 0x000fe2000f8e18ff */
[----:B------:R-:W-:-:S08]  /*3460*/  SHF.L.U32 R2, R12, 0x1f, RZ ;  /* 0x0000001f0c027819 */ /* 0x000fd000000006ff */
[----:B------:R-:W1:Y:S02]  /*3470*/  SYNCS.PHASECHK.TRANS64 P0, [UR4+0xd0], R2 ;  /* 0x0000d002ff0075a7 */ /* 0x000e640008001004 */
[----:B-1----:R-:W-:Y:S05]  /*3480*/  @P0 BRA `(.L_x_60) ;  /* 0x0000000000080947 */ /* 0x002fea0003800000 */
[----:B------:R-:W1:Y:S02]  /*3490*/  SYNCS.PHASECHK.TRANS64.TRYWAIT P0, [UR4+0xd0], R2 ;  /* 0x0000d002ff0075a7 */ /* 0x000e640008001104 */
[----:B-1----:R-:W-:Y:S05]  /*34a0*/  @!P0 BRA `(.L_x_61) ;  /* 0x0000005000d88947 */ /* 0x002fea0003800000 */
.L_x_60:
[----:B------:R-:W-:-:S04]  /*34b0*/  UIADD3 UR7, UPT, UPT, UR5, 0x1, URZ ;  /* 0x0000000105077890 */ /* 0x000fc8000fffe0ff */
[----:B------:R-:W-:-:S04]  /*34c0*/  UISETP.NE.AND UP0, UPT, UR7, 0x2, UPT ;  /* 0x000000020700788c */ /* 0x000fc8000bf05270 */
[----:B------:R-:W-:Y:S02]  /*34d0*/  USEL UR8, URZ, 0x1, UP0 ;  /* 0x00000001ff087887 */ /* 0x000fe40008000000 */
[----:B------:R-:W-:-:S04]  /*34e0*/  USEL UR7, UR7, URZ, UP0 ;  /* 0x000000ff07077287 */ /* 0x000fc80008000000 */
[----:B------:R-:W-:Y:S01]  /*34f0*/  ULEA UR7, UR7, UR6, 0x3 ;  /* 0x0000000607077291 */ /* 0x000fe2000f8e18ff */
[----:B-1----:R-:W-:-:S04]  /*3500*/  LOP3.LUT R2, R12, UR8, RZ, 0x3c, !PT ;  /* 0x000000080c027c12 */ /* 0x002fc8000f8e3cff */
[----:B------:R-:W-:-:S04]  /*3510*/  SHF.L.U32 R0, R2, 0x1f, RZ ;  /* 0x0000001f02007819 */ /* 0x000fc800000006ff */
[----:B------:R-:W1:Y:S02]  /*3520*/  SYNCS.PHASECHK.TRANS64 P0, [UR7+0xd0], R0 ;  /* 0x0000d000ff0075a7 */ /* 0x000e640008001007 */
[----:B-1----:R-:W-:Y:S05]  /*3530*/  @P0 EXIT ;  /* 0x000000000000094d */ /* 0x002fea0003800000 */
[----:B------:R-:W-:Y:S02]  /*3540*/  SHF.L.U32 R2, R2, 0x1f, RZ ;  /* 0x0000001f02027819 */ /* 0x000fe400000006ff */
[----:B------:R-:W-:-:S07]  /*3550*/  MOV R0, UR7 ;  /* 0x0000000700007c02 */ /* 0x000fce0008000f00 */
.L_x_62:
[----:B-1----:R1:W2:Y:S02]  /*3560*/  SYNCS.PHASECHK.TRANS64.TRYWAIT P0, [R0+URZ+0xd0], R2 ;  /* 0x0000d002000075a7 */ /* 0x0022a400080011ff */
[----:B--2---:R-:W-:Y:S05]  /*3570*/  @!P0 NANOSLEEP.SYNCS 0x989680 ;  /* 0x009896800000895d */ /* 0x004fea0003900000 */
[----:B------:R-:W2:Y:S02]  /*3580*/  @!P0 SYNCS.PHASECHK.TRANS64 P0, [R0+URZ+0xd0], R2 ;  /* 0x0000d002000085a7 */ /* 0x000ea400080010ff */
[----:B--2---:R-:W-:Y:S05]  /*3590*/  @P0 EXIT ;  /* 0x000000000000094d */ /* 0x004fea0003800000 */
[----:B------:R-:W-:Y:S05]  /*35a0*/  BRA `(.L_x_62) ;  /* 0xfffffffc00ec7947 */ /* 0x000fea000383ffff */
.L_x_55:
[----:B------:R-:W-:Y:S05]  /*35b0*/  BRA.U UP4, `(.L_x_63) ;  /* 0x0000001504487547 */ /* 0x000fea000b800000 */
[----:B------:R-:W-:Y:S01]  /*35c0*/  UMOV UR4, 0x40 ;  /* 0x0000004000047882 */ /* 0x000fe20000000000 */
[----:B------:R-:W-:Y:S01]  /*35d0*/  NOP ;  /* 0x0000000000007918 */ /* 0x000fe20000000000 */
[----:B------:R-:W-:Y:S01]  /*35e0*/  ULEA UR5, UR55, UR4, 0x18 ;  /* 0x0000000437057291 */ /* 0x000fe2000f8ec0ff */
[----:B------:R-:W-:Y:S02]  /*35f0*/  UMOV UR6, 0x400 ;  /* 0x0000040000067882 */ /* 0x000fe40000000000 */
[----:B------:R-:W-:-:S06]  /*3600*/  ULEA UR6, UR55, UR6, 0x18 ;  /* 0x0000000637067291 */ /* 0x000fcc000f8ec0ff */
[----:B------:R-:W1:Y:S02]  /*3610*/  LDS.U8 R3, [UR5+0x1c] ;  /* 0x00001c05ff037984 */ /* 0x000e640008000000 */
[----:B-1----:R-:W-:-:S13]  /*3620*/  ISETP.NE.AND P0, PT, R3, RZ, PT ;  /* 0x000000ff0300720c */ /* 0x002fda0003f05270 */
[----:B------:R-:W-:Y:S05]  /*3630*/  @P0 BRA `(.L_x_64) ;  /* 0x0000000400080947 */ /* 0x000fea0003800000 */
[----:B------:R-:W-:Y:S02]  /*3640*/  UISETP.NE.U32.AND UP1, UPT, UR68, 0x1, UPT ;  /* 0x000000014400788c */ /* 0x000fe4000bf25070 */
[----:B------:R-:W-:-:S07]  /*3650*/  UIADD3 UR7, UPT, UPT, UR5, 0x8, URZ ;  /* 0x0000000805077890 */ /* 0x000fce000fffe0ff */
[----:B------:R-:W-:Y:S05]  /*3660*/  BRA.U !UP1, `(.L_x_65) ;  /* 0x00000001099c7547 */ /* 0x000fea000b800000 */
[----:B------:R-:W-:Y:S01]  /*3670*/  ELECT P0, URZ, PT ;  /* 0x0000000000ff782f */ /* 0x000fe20003800000 */
[----:B------:R-:W-:-:S12]  /*3680*/  BSSY B0, `(.L_x_65) ;  /* 0x0000025000007945 */ /* 0x000fd80003800000 */
[----:B------:R-:W-:Y:S05]  /*3690*/  @!P0 BRA `(.L_x_66) ;  /* 0x00000000008c8947 */ /* 0x000fea0003800000 */
[----:B------:R-:W-:-:S05]  /*36a0*/  UMOV UR4, 0x10 ;  /* 0x0000001000047882 */ /* 0x000fca0000000000 */
[----:B------:R-:W-:Y:S04]  /*36b0*/  DEPBAR.LE SB1, 0x36 ;  /* 0x00009d800000791a */ /* 0x000fe80000000000 */
[----:B------:R-:W1:Y:S02]  /*36c0*/  UTCATOMSWS.2CTA.FIND_AND_SET.ALIGN UP0, UR4, UR4 ;  /* 0x00000004000475e3 */ /* 0x000e640008200800 */
[----:B-1----:R-:W-:Y:S01]  /*36d0*/  MOV R10, UR4 ;  /* 0x00000004000a7c02 */ /* 0x002fe20008000f00 */
[----:B------:R-:W-:Y:S06]  /*36e0*/  BRA.U UP0, `(.L_x_67) ;  /* 0x0000000100187547 */ /* 0x000fec000b800000 */
.L_x_68:
[----:B------:R-:W-:Y:S05]  /*36f0*/  NANOSLEEP 0x64 ;  /* 0x000000640000795d */ /* 0x000fea0003800000 */
[----:B------:R-:W-:-:S05]  /*3700*/  UMOV UR4, 0x10 ;  /* 0x0000001000047882 */ /* 0x000fca0000000000 */
[----:B------:R-:W-:Y:S04]  /*3710*/  DEPBAR.LE SB1, 0x36 ;  /* 0x00009d800000791a */ /* 0x000fe80000000000 */
[----:B------:R-:W1:Y:S02]  /*3720*/  UTCATOMSWS.2CTA.FIND_AND_SET.ALIGN UP0, UR4, UR4 ;  /* 0x00000004000475e3 */ /* 0x000e640008200800 */
[----:B-1----:R-:W-:Y:S01]  /*3730*/  MOV R10, UR4 ;  /* 0x00000004000a7c02 */ /* 0x002fe20008000f00 */
[----:B------:R-:W-:Y:S05]  /*3740*/  BRA.U !UP0, `(.L_x_68) ;  /* 0xfffffffd08e87547 */ /* 0x000fea000b83ffff */
.L_x_67:
[----:B------:R-:W1:Y:S01]  /*3750*/  LDS R6, [UR5+0x10] ;  /* 0x00001005ff067984 */ /* 0x000e620008000800 */
[----:B------:R-:W-:Y:S01]  /*3760*/  IMAD.U32 R3, RZ, RZ, UR6 ;  /* 0x00000006ff037e24 */ /* 0x000fe2000f8e00ff */
[----:B------:R-:W-:-:S03]  /*3770*/  MOV R4, UR69 ;  /* 0x0000004500047c02 */ /* 0x000fc60008000f00 */
[----:B------:R-:W-:Y:S01]  /*3780*/  VIADD R3, R3, 0x170 ;  /* 0x0000017003037836 */ /* 0x000fe20000000000 */
[----:B-1----:R-:W-:-:S04]  /*3790*/  SHF.L.U32 R6, R6, 0x1f, RZ ;  /* 0x0000001f06067819 */ /* 0x002fc800000006ff */
[----:B------:R-:W1:Y:S02]  /*37a0*/  SYNCS.PHASECHK.TRANS64.TRYWAIT P0, [UR5+0x8], R6 ;  /* 0x00000806ff0075a7 */ /* 0x000e640008001105 */
[----:B-1----:R-:W-:Y:S05]  /*37b0*/  @P0 BRA `(.L_x_69) ;  /* 0x0000000000080947 */ /* 0x002fea0003800000 */
[----:B------:R-:W1:Y:S02]  /*37c0*/  SYNCS.PHASECHK.TRANS64.TRYWAIT P0, [UR5+0x8], R6 ;  /* 0x00000806ff0075a7 */ /* 0x000e640008001105 */
[----:B-1----:R-:W-:Y:S05]  /*37d0*/  @!P0 BRA `(.L_x_70) ;  /* 0x0000005000248947 */ /* 0x002fea0003800000 */
.L_x_69:
[----:B------:R-:W-:Y:S01]  /*37e0*/  PRMT R4, R4, 0x654, R3 ;  /* 0x0000065404047816 */ /* 0x000fe20000000003 */
[----:B------:R-:W-:Y:S01]  /*37f0*/  HFMA2 R3, -RZ, RZ, 0, 5.9604644775390625e-08 ;  /* 0x00000001ff037431 */ /* 0x000fe200000001ff */
[----:B------:R-:W-:Y:S01]  /*3800*/  UPRMT UR4, UR69, 0x654, UR7 ;  /* 0x0000065445047896 */ /* 0x000fe20008000007 */
[----:B------:R-:W-:Y:S02]  /*3810*/  IMAD.MOV.U32 R8, RZ, RZ, 0xffff ;  /* 0x0000ffffff087424 */ /* 0x000fe400078e00ff */
[----:B-1----:R-:W-:Y:S02]  /*3820*/  IMAD.MOV.U32 R6, RZ, RZ, 0x4 ;  /* 0x00000004ff067424 */ /* 0x002fe400078e00ff */
[----:B------:R-:W-:Y:S01]  /*3830*/  IMAD.SHL.U32 R9, R10, 0x20, RZ ;  /* 0x000000200a097824 */ /* 0x000fe200078e00ff */
[----:B------:R-:W-:Y:S02]  /*3840*/  MOV R5, UR4 ;  /* 0x0000000400057c02 */ /* 0x000fe40008000f00 */
[-C--:B------:R-:W-:Y:S01]  /*3850*/  SHF.L.U32 R8, R8, R10.reuse, RZ ;  /* 0x0000000a08087219 */ /* 0x080fe200000006ff */
[----:B------:R1:W-:Y:S01]  /*3860*/  SYNCS.ARRIVE.TRANS64.RED RZ, [UR4], R6 ;  /* 0x00000006ffff79a7 */ /* 0x0003e20008000404 */
[----:B------:R-:W-:Y:S01]  /*3870*/  SHF.L.U32 R7, R3, R10, RZ ;  /* 0x0000000a03077219 */ /* 0x000fe200000006ff */
[----:B------:R1:W-:Y:S04]  /*3880*/  STS [UR6+0x170], R9 ;  /* 0x00017009ff007988 */ /* 0x0003e80008000806 */
[----:B------:R1:W-:Y:S04]  /*3890*/  STAS [R4.64], R10 ;  /* 0x0000000a04007dbd */ /* 0x0003e8000c0008ff */
[----:B------:R1:W-:Y:S04]  /*38a0*/  ATOMS.OR RZ, [UR5+0x14], R8 ;  /* 0x00001408ffff798c */ /* 0x0003e8000b000005 */
[----:B------:R1:W-:Y:S04]  /*38b0*/  ATOMS.OR RZ, [UR5+0x18], R7 ;  /* 0x00001807ffff798c */ /* 0x0003e8000b000005 */
[----:B------:R1:W-:Y:S02]  /*38c0*/  ATOMS.XOR RZ, [UR5+0x10], R3 ;  /* 0x00001003ffff798c */ /* 0x0003e4000b800005 */
.L_x_66:
[----:B------:R-:W-:Y:S05]  /*38d0*/  BSYNC B0 ;  /* 0x0000000000007941 */ /* 0x000fea0003800000 */
.L_x_65:
[----:B------:R-:W-:Y:S05]  /*38e0*/  BRA.U UP1, `(.L_x_71) ;  /* 0x00000001016c7547 */ /* 0x000fea000b800000 */
[----:B------:R-:W-:-:S03]  /*38f0*/  UMOV UR4, 0xffffffff ;  /* 0xffffffff00047882 */ /* 0x000fc60000000000 */
[----:B------:R-:W-:Y:S05]  /*3900*/  BRA.DIV UR4, `(.L_x_72) ;  /* 0x0000004e04f07947 */ /* 0x000fea000b800000 */
[----:B------:R-:W-:-:S13]  /*3910*/  ELECT P6, URZ, PT ;  /* 0x0000000000ff782f */ /* 0x000fda00038c0000 */
.L_x_166:
[----:B------:R-:W-:Y:S05]  /*3920*/  @!P6 BRA `(.L_x_71) ;  /* 0x00000000005ce947 */ /* 0x000fea0003800000 */
[----:B-1----:R-:W1:Y:S02]  /*3930*/  LDS R4, [UR5+0x10] ;  /* 0x00001005ff047984 */ /* 0x002e640008000800 */
[----:B-1----:R-:W-:-:S04]  /*3940*/  SHF.L.U32 R4, R4, 0x1f, RZ ;  /* 0x0000001f04047819 */ /* 0x002fc800000006ff */
[----:B------:R-:W1:Y:S02]  /*3950*/  SYNCS.PHASECHK.TRANS64.TRYWAIT P0, [UR5+0x8], R4 ;  /* 0x00000804ff0075a7 */ /* 0x000e640008001105 */
[----:B-1----:R-:W-:Y:S05]  /*3960*/  @P0 BRA `(.L_x_73) ;  /* 0x0000000000080947 */ /* 0x002fea0003800000 */
[----:B------:R-:W1:Y:S02]  /*3970*/  SYNCS.PHASECHK.TRANS64.TRYWAIT P0, [UR5+0x8], R4 ;  /* 0x00000804ff0075a7 */ /* 0x000e640008001105 */
[----:B-1----:R-:W-:Y:S05]  /*3980*/  @!P0 BRA `(.L_x_74) ;  /* 0x0000004c00f08947 */ /* 0x002fea0003800000 */
.L_x_73:
[----:B------:R-:W2:Y:S01]  /*3990*/  LDS R6, [UR6+0x170] ;  /* 0x00017006ff067984 */ /* 0x000ea20008000800 */
[----:B-1----:R-:W-:Y:S02]  /*39a0*/  HFMA2 R3, -RZ, RZ, 0, 5.9604644775390625e-08 ;  /* 0x00000001ff037431 */ /* 0x002fe400000001ff */
[----:B------:R-:W-:Y:S01]  /*39b0*/  IMAD.MOV.U32 R4, RZ, RZ, 0xffff ;  /* 0x0000ffffff047424 */ /* 0x000fe200078e00ff */
[----:B------:R-:W-:Y:S01]  /*39c0*/  UPRMT UR4, UR69, 0x654, UR7 ;  /* 0x0000065445047896 */ /* 0x000fe20008000007 */
[----:B--2---:R-:W-:-:S03]  /*39d0*/  IMAD.SHL.U32 R5, R6, 0x20, RZ ;  /* 0x0000002006057824 */ /* 0x004fc600078e00ff */
[-C--:B------:R-:W-:Y:S02]  /*39e0*/  SHF.L.U32 R4, R4, R6.reuse, RZ ;  /* 0x0000000604047219 */ /* 0x080fe400000006ff */
[----:B------:R-:W-:Y:S01]  /*39f0*/  SHF.L.U32 R6, R3, R6, RZ ;  /* 0x0000000603067219 */ /* 0x000fe200000006ff */
[----:B------:R2:W-:Y:S04]  /*3a00*/  STS [UR6+0x170], R5 ;  /* 0x00017005ff007988 */ /* 0x0005e80008000806 */
[----:B------:R2:W-:Y:S04]  /*3a10*/  ATOMS.OR RZ, [UR5+0x14], R4 ;  /* 0x00001404ffff798c */ /* 0x0005e8000b000005 */
[----:B------:R2:W-:Y:S01]  /*3a20*/  ATOMS.OR RZ, [UR5+0x18], R6 ;  /* 0x00001806ffff798c */ /* 0x0005e2000b000005 */
[----:B------:R-:W-:Y:S03]  /*3a30*/  SYNCS.ARRIVE.TRANS64.RED.A1T0 RZ, [UR4], RZ ;  /* 0x000000ffffff79a7 */ /* 0x000fe60008100404 */
[----:B------:R2:W-:Y:S01]  /*3a40*/  ATOMS.XOR RZ, [UR5+0x10], R3 ;  /* 0x00001003ffff798c */ /* 0x0005e2000b800005 */
[----:B------:R-:W-:Y:S05]  /*3a50*/  BRA `(.L_x_71) ;  /* 0x0000000000107947 */ /* 0x000fea0003800000 */
.L_x_64:
[----:B------:R-:W-:Y:S02]  /*3a60*/  MOV R3, 0xffffffff ;  /* 0xffffffff00037802 */ /* 0x000fe40000000f00 */
[----:B------:R-:W-:-:S03]  /*3a70*/  MOV R4, 0x3aa0 ;  /* 0x00003aa000047802 */ /* 0x000fc60000000f00 */
[----:B------:R1:W-:Y:S04]  /*3a80*/  STS [UR6+0x170], R3 ;  /* 0x00017003ff007988 */ /* 0x0003e80008000806 */
[----:B-1---5:R-:W-:Y:S05]  /*3a90*/  CALL.REL.NOINC `($__internal_1_$__cuda_sm10x_tcgen05_guardrail_trap_phase_invalid_during_alloc) ;  /* 0x0000005400507944 */ /* 0x022fea0003c00000 */
.L_x_71:
[----:B------:R-:W-:Y:S05]  /*3aa0*/  WARPSYNC.ALL ;  /* 0x0000000000007948 */ /* 0x000fea0003800000 */
[----:B------:R-:W3:Y:S01]  /*3ab0*/  S2UR UR4, SR_CgaCtaId ;  /* 0x00000000000479c3 */ /* 0x000ee20000008800 */
[----:B------:R-:W-:Y:S01]  /*3ac0*/  UMOV UR41, 0x400 ;  /* 0x0000040000297882 */ /* 0x000fe20000000000 */
[----:B------:R-:W-:-:S06]  /*3ad0*/  NOP ;  /* 0x0000000000007918 */ /* 0x000fcc0000000000 */
[----:B------:R-:W-:Y:S06]  /*3ae0*/  BAR.ARV 0x6, 0xa0 ;  /* 0x0182800000007b1d */ /* 0x000fec0000002000 */
[----:B------:R-:W4:Y:S01]  /*3af0*/  LDCU UR6, c[0x0][0x38c] ;  /* 0x00007180ff0677ac */ /* 0x000f220008000800 */
[----:B------:R-:W-:Y:S01]  /*3b00*/  LOP3.LUT R0, R0, 0xffff, RZ, 0xc0, !PT ;  /* 0x0000ffff00007812 */ /* 0x000fe200078ec0ff */
[----:B-1----:R-:W-:Y:S01]  /*3b10*/  IMAD.MOV.U32 R9, RZ, RZ, 0x1 ;  /* 0x00000001ff097424 */ /* 0x002fe200078e00ff */
[----:B------:R-:W-:Y:S01]  /*3b20*/  LOP3.LUT R2, R2, 0xffff, RZ, 0xc0, !PT ;  /* 0x0000ffff02027812 */ /* 0x000fe200078ec0ff */
[----:B------:R-:W-:Y:S01]  /*3b30*/  IMAD.MOV.U32 R8, RZ, RZ, RZ ;  /* 0x000000ffff087224 */ /* 0x000fe200078e00ff */
[----:B------:R-:W-:Y:S01]  /*3b40*/  R2UR UR65, R0 ;  /* 0x00000000004172ca */ /* 0x000fe200000e0000 */
[----:B------:R-:W-:Y:S01]  /*3b50*/  UMOV UR47, URZ ;  /* 0x000000ff002f7c82 */ /* 0x000fe20008000000 */
[----:B------:R-:W-:Y:S01]  /*3b60*/  R2UR UR43, R2 ;  /* 0x00000000022b72ca */ /* 0x000fe200000e0000 */
[----:B------:R-:W-:Y:S01]  /*3b70*/  UMOV UR38, URZ ;  /* 0x000000ff00267c82 */ /* 0x000fe20008000000 */
[----:B------:R-:W-:Y:S01]  /*3b80*/  UMOV UR37, URZ ;  /* 0x000000ff00257c82 */ /* 0x000fe20008000000 */
[----:B---3--:R-:W-:-:S02]  /*3b90*/  ULEA UR41, UR4, UR41, 0x18 ;  /* 0x0000002904297291 */ /* 0x008fc4000f8ec0ff */
[----:B------:R-:W-:Y:S02]  /*3ba0*/  UISETP.NE.AND UP3, UPT, UR68, URZ, UPT ;  /* 0x000000ff4400728c */ /* 0x000fe4000bf65270 */
[----:B------:R-:W-:Y:S02]  /*3bb0*/  UIADD3 UR5, UPT, UPT, UR41, 0x3300, URZ ;  /* 0x0000330029057890 */ /* 0x000fe4000fffe0ff */
[----:B------:R-:W-:Y:S02]  /*3bc0*/  UIADD3 UR4, UPT, UPT, UR41, 0x23300, URZ ;  /* 0x0002330029047890 */ /* 0x000fe4000fffe0ff */
[----:B----4-:R-:W-:Y:S01]  /*3bd0*/  UIADD3 UR6, UPT, UPT, UR6, 0x7f, URZ ;  /* 0x0000007f06067890 */ /* 0x010fe2000fffe0ff */
[----:B--2---:R-:W1:Y:S01]  /*3be0*/  LDS R3, [UR41+0x170] ;  /* 0x00017029ff037984 */ /* 0x004e620008000800 */
[----:B------:R-:W-:Y:S02]  /*3bf0*/  USHF.R.U32.HI UR5, URZ, 0x4, UR5 ;  /* 0x00000004ff057899 */ /* 0x000fe40008011605 */
[----:B------:R-:W-:-:S02]  /*3c00*/  USHF.R.S32.HI UR64, URZ, 0x1f, UR6 ;  /* 0x0000001fff407899 */ /* 0x000fc40008011406 */
[----:B------:R-:W-:Y:S02]  /*3c10*/  USHF.R.U32.HI UR4, URZ, 0x4, UR4 ;  /* 0x00000004ff047899 */ /* 0x000fe40008011604 */
[----:B------:R-:W-:Y:S02]  /*3c20*/  ULEA.HI UR64, UR64, UR6, URZ, 0x7 ;  /* 0x0000000640407291 */ /* 0x000fe4000f8f38ff */
[----:B------:R-:W-:Y:S02]  /*3c30*/  ULOP3.LUT UR5, UR5, 0x3fff, URZ, 0xc0, !UPT ;  /* 0x00003fff05057892 */ /* 0x000fe4000f8ec0ff */
[----:B------:R-:W-:Y:S02]  /*3c40*/  USHF.R.S32.HI UR64, URZ, 0x7, UR64 ;  /* 0x00000007ff407899 */ /* 0x000fe40008011440 */
[----:B------:R-:W-:Y:S02]  /*3c50*/  ULOP3.LUT UR45, UR4, 0x3fff, URZ, 0xc0, !UPT ;  /* 0x00003fff042d7892 */ /* 0x000fe4000f8ec0ff */
[----:B------:R-:W-:Y:S01]  /*3c60*/  UISETP.LT.AND UP0, UPT, UR64, 0x1, UPT ;  /* 0x000000014000788c */ /* 0x000fe2000bf01270 */
[----:B------:R-:W-:Y:S01]  /*3c70*/  UMOV UR62, 0x0 ;  /* 0x00000000003e7882 */ /* 0x000fe20000000000 */
        /* <DEDUP_REMOVED lines=9> */
[----:B------:R-:W-:-:S02]  /*3d10*/  ULOP3.LUT UR44, UR5, 0x10000, URZ, 0xfc, !UPT ;  /* 0x00010000052c7892 */ /* 0x000fc4000f8efcff */
[----:B------:R-:W-:Y:S02]  /*3d20*/  ULOP3.LUT UR45, UR45, 0x10000, URZ, 0xfc, !UPT ;  /* 0x000100002d2d7892 */ /* 0x000fe4000f8efcff */
[----:B------:R-:W-:Y:S01]  /*3d30*/  USEL UR66, UR64, 0x1, !UP0 ;  /* 0x0000000140427887 */ /* 0x000fe2000c000000 */
[----:B------:R-:W-:Y:S01]  /*3d40*/  UMOV UR52, 0x0 ;  /* 0x0000000000347882 */ /* 0x000fe20000000000 */
[----:B------:R-:W-:Y:S01]  /*3d50*/  UMOV UR53, 0x8100490 ;  /* 0x0810049000357882 */ /* 0x000fe20000000000 */
[----:B------:R-:W-:Y:S01]  /*3d60*/  UMOV UR50, 0x0 ;  /* 0x0000000000327882 */ /* 0x000fe20000000000 */
[----:B------:R-:W-:Y:S01]  /*3d70*/  UMOV UR51, 0x8100490 ;  /* 0x0810049000337882 */ /* 0x000fe20000000000 */
[----:B------:R-:W-:Y:S01]  /*3d80*/  UMOV UR48, 0x0 ;  /* 0x0000000000307882 */ /* 0x000fe20000000000 */
[----:B------:R-:W-:Y:S01]  /*3d90*/  UMOV UR49, 0x8100490 ;  /* 0x0810049000317882 */ /* 0x000fe20000000000 */
[----:B-1----:R-:W-:Y:S02]  /*3da0*/  R2UR UR67, R3 ;  /* 0x00000000034372ca */ /* 0x002fe400000e0000 */
[----:B------:R-:W-:-:S13]  /*3db0*/  CS2R R2, SRZ ;  /* 0x0000000000027805 */ /* 0x000fda000001ff00 */
.L_x_82:
[C---:B------:R-:W-:Y:S02]  /*3dc0*/  LEA R0, R8.reuse, UR41, 0x3 ;  /* 0x0000002908007c11 */ /* 0x040fe4000f8e18ff */
[----:B------:R-:W-:Y:S02]  /*3dd0*/  SHF.L.U32 R4, R3, 0x1f, RZ ;  /* 0x0000001f03047819 */ /* 0x000fe400000006ff */
[----:B------:R-:W-:Y:S02]  /*3de0*/  LEA R5, R8, UR41, 0x4 ;  /* 0x0000002908057c11 */ /* 0x000fe4000f8e20ff */
[----:B------:R-:W1:Y:S02]  /*3df0*/  SYNCS.PHASECHK.TRANS64.TRYWAIT P0, [R0+URZ+0xc0], R4 ;  /* 0x0000c004000075a7 */ /* 0x000e6400080011ff */
[----:B-1-3--:R-:W-:Y:S05]  /*3e00*/  @!P0 BRA `(.L_x_75) ;  /* 0x0000004800e88947 */ /* 0x00afea0003800000 */
.L_x_167:
[----:B-1----:R-:W1:Y:S01]  /*3e10*/  LDS.128 R4, [R5+0x150] ;  /* 0x0001500005047984 */ /* 0x002e620000000c00 */
[----:B------:R-:W-:Y:S02]  /*3e20*/  VIADD R0, R0, 0xd0 ;  /* 0x000000d000007836 */ /* 0x000fe40000000000 */
[----:B------:R-:W-:Y:S01]  /*3e30*/  VIADD R8, R8, 0x1 ;  /* 0x0000000108087836 */ /* 0x000fe20000000000 */
[----:B------:R-:W-:Y:S01]  /*3e40*/  @!PT LDS RZ, [RZ] ;  /* 0x00000000fffff984 */ /* 0x000fe20000000800 */
[----:B------:R-:W-:Y:S01]  /*3e50*/  @!PT LDS RZ, [RZ] ;  /* 0x00000000fffff984 */ /* 0x000fe20000000800 */
[----:B------:R-:W-:Y:S01]  /*3e60*/  @!PT LDS RZ, [RZ] ;  /* 0x00000000fffff984 */ /* 0x000fe20000000800 */
[----:B------:R-:W-:Y:S01]  /*3e70*/  @!PT LDS RZ, [RZ] ;  /* 0x00000000fffff984 */ /* 0x000fe20000000800 */
[----:B------:R2:W-:Y:S06]  /*3e80*/  MEMBAR.ALL.CTA ;  /* 0x0000000000007992 */ /* 0x0005ec0000008000 */
[----:B--2---:R-:W2:Y:S01]  /*3e90*/  FENCE.VIEW.ASYNC.S ;  /* 0x00000000000073c6 */ /* 0x004ea20000000000 */
[----:B------:R-:W-:-:S04]  /*3ea0*/  PRMT R0, RZ, 0x654, R0 ;  /* 0x00000654ff007816 */ /* 0x000fc80000000000 */
[----:B--2---:R2:W-:Y:S01]  /*3eb0*/  SYNCS.ARRIVE.TRANS64.RED.A1T0 RZ, [R0+URZ], RZ ;  /* 0x000000ff00ff79a7 */ /* 0x0045e200081004ff */
[----:B-1----:R-:W-:Y:S01]  /*3ec0*/  LOP3.LUT P1, RZ, R6, 0x1, RZ, 0xc0, !PT ;  /* 0x0000000106ff7812 */ /* 0x002fe2000782c0ff */
[----:B--2---:R-:W-:-:S12]  /*3ed0*/  BRA.U UP3, `(.L_x_76) ;  /* 0x0000000503587547 */ /* 0x004fd8000b800000 */
[----:B------:R-:W1:Y:S01]  /*3ee0*/  LDCU UR4, c[0x0][0x38c] ;  /* 0x00007180ff0477ac */ /* 0x000e620008000800 */
[----:B------:R-:W-:Y:S02]  /*3ef0*/  PLOP3.LUT P2, PT, PT, PT, PT, 0x80, 0x8 ;  /* 0x000000000008781c */ /* 0x000fe40003f4f070 */
[----:B------:R-:W-:Y:S01]  /*3f00*/  SHF.L.U32 R4, R9, 0x1f, RZ ;  /* 0x0000001f09047819 */ /* 0x000fe200000006ff */
[----:B------:R-:W-:Y:S02]  /*3f10*/  ULEA UR46, UR47, UR41, 0x3 ;  /* 0x000000292f2e7291 */ /* 0x000fe4000f8e18ff */
[----:B------:R-:W-:Y:S02]  /*3f20*/  ULEA UR36, UR47, UR67, 0x5 ;  /* 0x000000432f247291 */ /* 0x000fe4000f8e28ff */
[----:B-1----:R-:W-:-:S06]  /*3f30*/  UISETP.GE.AND UP0, UPT, UR4, 0x1, UPT ;  /* 0x000000010400788c */ /* 0x002fcc000bf06270 */
[----:B------:R-:W-:-:S05]  /*3f40*/  PLOP3.LUT P0, PT, PT, PT, UP0, 0x80, 0x8 ;  /* 0x000000000008781c */ /* 0x000fca0003f0f008 */
[----:B------:R-:W-:-:S08]  /*3f50*/  @UP0 ULEA UR4, UR38, UR41, 0x3 ;  /* 0x0000002926040291 */ /* 0x000fd0000f8e18ff */
[----:B------:R-:W-:-:S04]  /*3f60*/  @P0 SHF.L.U32 R0, R2, 0x1f, RZ ;  /* 0x0000001f02000819 */ /* 0x000fc800000006ff */
[----:B------:R1:W2:Y:S01]  /*3f70*/  @P0 SYNCS.PHASECHK.TRANS64.TRYWAIT P2, [UR4], R0 ;  /* 0x00000000ff0005a7 */ /* 0x0002a20008041104 */
[----:B------:R-:W3:Y:S02]  /*3f80*/  SYNCS.PHASECHK.TRANS64.TRYWAIT P0, [UR46+0x100], R4 ;  /* 0x00010004ff0075a7 */ /* 0x000ee4000800112e */
[----:B-123--:R-:W-:Y:S05]  /*3f90*/  @!P0 BRA `(.L_x_77) ;  /* 0x0000004800988947 */ /* 0x00efea0003800000 */
.L_x_169:
[----:B------:R-:W-:Y:S01]  /*3fa0*/  UMOV UR42, UR37 ;  /* 0x00000025002a7c82 */ /* 0x000fe20008000000 */
[----:B------:R-:W-:Y:S05]  /*3fb0*/  BRA.U !UP0, `(.L_x_78) ;  /* 0x0000000508107547 */ /* 0x000fea000b800000 */
[----:B------:R-:W-:Y:S02]  /*3fc0*/  UIADD3 UR42, UPT, UPT, UR66, UR37, URZ ;  /* 0x00000025422a7290 */ /* 0x000fe4000fffe0ff */
[----:B------:R-:W-:Y:S01]  /*3fd0*/  UPLOP3.LUT UP2, UPT, UPT, UPT, UPT, 0x40, 0x4 ;  /* 0x000000000004789c */ /* 0x000fe20003f4e870 */
[----:B------:R-:W-:Y:S01]  /*3fe0*/  UMOV UR39, UR64 ;  /* 0x0000004000277c82 */ /* 0x000fe20008000000 */
[----:B------:R-:W-:-:S09]  /*3ff0*/  UMOV UR5, UR38 ;  /* 0x0000002600057c82 */ /* 0x000fd20008000000 */
.L_x_81:
[----:B------:R-:W-:Y:S01]  /*4000*/  ULEA UR7, UR5, UR41, 0x3 ;  /* 0x0000002905077291 */ /* 0x000fe2000f8e18ff */
[----:B--23--:R-:W-:Y:S11]  /*4010*/  @P2 BRA `(.L_x_79) ;  /* 0x00000000000c2947 */ /* 0x00cff60003800000 */
[----:B-1----:R-:W-:Y:S04]  /*4020*/  SHF.L.U32 R4, R2, 0x1f, RZ ;  /* 0x0000001f02047819 */ /* 0x002fe800000006ff */
[----:B------:R-:W1:Y:S02]  /*4030*/  SYNCS.PHASECHK.TRANS64.TRYWAIT P0, [UR7], R4 ;  /* 0x00000004ff0075a7 */ /* 0x000e640008001107 */
[----:B-1----:R-:W-:Y:S05]  /*4040*/  @!P0 BRA `(.L_x_80) ;  /* 0x0000004800848947 */ /* 0x002fea0003800000 */
.L_x_79:
[----:B------:R-:W-:Y:S01]  /*4050*/  UISETP.NE.AND UP0, UPT, UR39, 0x1, UPT ;  /* 0x000000012700788c */ /* 0x000fe2000bf05270 */
[----:B------:R-:W-:Y:S01]  /*4060*/  PLOP3.LUT P2, PT, PT, PT, PT, 0x80, 0x8 ;  /* 0x000000000008781c */ /* 0x000fe20003f4f070 */
[----:B------:R-:W-:Y:S02]  /*4070*/  UIADD3 UR4, UPT, UPT, UR5, 0x1, URZ ;  /* 0x0000000105047890 */ /* 0x000fe4000fffe0ff */
[----:B------:R-:W-:Y:S02]  /*4080*/  UIADD3 UR40, UPT, UPT, UR7, 0x40, URZ ;  /* 0x0000004007287890 */ /* 0x000fe4000fffe0ff */
[----:B------:R-:W-:Y:S01]  /*4090*/  UISETP.NE.AND UP1, UPT, UR4, 0x8, UPT ;  /* 0x000000080400788c */ /* 0x000fe2000bf25270 */
[----:B------:R-:W-:Y:S01]  /*40a0*/  PLOP3.LUT P0, PT, PT, PT, UP0, 0x80, 0x8 ;  /* 0x000000000008781c */ /* 0x000fe20003f0f008 */
[----:B------:R-:W-:Y:S02]  /*40b0*/  UIADD3 UR37, UPT, UPT, UR37, 0x1, URZ ;  /* 0x0000000125257890 */ /* 0x000fe4000fffe0ff */
[----:B------:R-:W-:Y:S02]  /*40c0*/  USEL UR6, URZ, 0x1, UP1 ;  /* 0x00000001ff067887 */ /* 0x000fe40008800000 */
[----:B------:R-:W-:Y:S02]  /*40d0*/  USEL UR38, UR4, URZ, UP1 ;  /* 0x000000ff04267287 */ /* 0x000fe40008800000 */
[----:B------:R-:W-:Y:S02]  /*40e0*/  UIADD3 UR39, UPT, UPT, UR39, -0x1, URZ ;  /* 0xffffffff27277890 */ /* 0x000fe4000fffe0ff */
[----:B------:R-:W-:Y:S01]  /*40f0*/  @UP0 ULEA UR4, UR38, UR41, 0x3 ;  /* 0x0000002926040291 */ /* 0x000fe2000f8e18ff */
[----:B------:R-:W-:Y:S01]  /*4100*/  LOP3.LUT R2, R2, UR6, RZ, 0x3c, !PT ;  /* 0x0000000602027c12 */ /* 0x000fe2000f8e3cff */
[----:B------:R-:W-:Y:S02]  /*4110*/  ULEA UR6, UR5, UR45, 0x9 ;  /* 0x0000002d05067291 */ /* 0x000fe4000f8e48ff */
[----:B------:R-:W-:Y:S01]  /*4120*/  UISETP.NE.AND UP0, UPT, UR37, UR42, UPT ;  /* 0x0000002a2500728c */ /* 0x000fe2000bf05270 */
[----:B-1----:R-:W-:Y:S01]  /*4130*/  @P0 SHF.L.U32 R0, R2, 0x1f, RZ ;  /* 0x0000001f02000819 */ /* 0x002fe200000006ff */
[----:B------:R-:W-:Y:S02]  /*4140*/  UIADD3 UR34, UPT, UPT, UR6, 0x2, URZ ;  /* 0x0000000206227890 */ /* 0x000fe4000fffe0ff */
[----:B------:R-:W-:Y:S01]  /*4150*/  UIADD3 UR30, UPT, UPT, UR6, 0x4, URZ ;  /* 0x00000004061e7890 */ /* 0x000fe2000fffe0ff */
[----:B------:R2:W3:Y:S01]  /*4160*/  @P0 SYNCS.PHASECHK.TRANS64.TRYWAIT P2, [UR4], R0 ;  /* 0x00000000ff0005a7 */ /* 0x0004e20008041104 */
[----:B------:R-:W-:Y:S02]  /*4170*/  ULEA UR4, UR5, UR44, 0xa ;  /* 0x0000002c05047291 */ /* 0x000fe4000f8e50ff */
[----:B------:R-:W-:Y:S02]  /*4180*/  UIADD3 UR26, UPT, UPT, UR6, 0x6, URZ ;  /* 0x00000006061a7890 */ /* 0x000fe4000fffe0ff */
        /* <DEDUP_REMOVED lines=10> */
[----:B------:R-:W-:Y:S01]  /*4230*/  UIADD3 UR8, UPT, UPT, UR4, 0x206, URZ ;  /* 0x0000020604087890 */ /* 0x000fe2000fffe0ff */
[----:B------:R-:W-:Y:S01]  /*4240*/  UMOV UR7, 0x40004040 ;  /* 0x4000404000077882 */ /* 0x000fe20000000000 */
[----:B------:R-:W-:Y:S01]  /*4250*/  UMOV UR5, 0x40004040 ;  /* 0x4000404000057882 */ /* 0x000fe20000000000 */
[----:B------:R-:W-:Y:S01]  /*4260*/  UMOV UR35, 0x40004040 ;  /* 0x4000404000237882 */ /* 0x000fe20000000000 */
[----:B------:R1:W-:Y:S01]  /*4270*/  UTCHMMA.2CTA gdesc[UR4], gdesc[UR6], tmem[UR36], tmem[UR62], idesc[UR63], UP2 ;  /* 0x00ff3e06040075ea */ /* 0x0003e20009200024 */
[----:B------:R-:W-:Y:S01]  /*4280*/  UPLOP3.LUT UP2, UPT, UPT, UPT, UPT, 0x80, 0x8 ;  /* 0x000000000008789c */ /* 0x000fe20003f4f070 */
[----:B------:R-:W-:Y:S01]  /*4290*/  UMOV UR33, 0x40004040 ;  /* 0x4000404000217882 */ /* 0x000fe20000000000 */
[----:B------:R-:W-:Y:S01]  /*42a0*/  UMOV UR31, 0x40004040 ;  /* 0x40004040001f7882 */ /* 0x000fe20000000000 */
[----:B------:R2:W-:Y:S01]  /*42b0*/  UTCHMMA.2CTA gdesc[UR32], gdesc[UR34], tmem[UR36], tmem[UR60], idesc[UR61], UPT ;  /* 0x00ff3c22200075ea */ /* 0x0005e2000ba00024 */
        /* <DEDUP_REMOVED lines=14> */
[----:B------:R-:W-:Y:S01]  /*43a0*/  UMOV UR9, 0x40004040 ;  /* 0x4000404000097882 */ /* 0x000fe20000000000 */
[----:B------:R2:W-:Y:S01]  /*43b0*/  UTCHMMA.2CTA gdesc[UR12], gdesc[UR14], tmem[UR36], tmem[UR50], idesc[UR51], UPT ;  /* 0x00ff320e0c0075ea */ /* 0x0005e2000ba00024 */
[----:B------:R2:W-:Y:S01]  /*43c0*/  UTCHMMA.2CTA gdesc[UR8], gdesc[UR10], tmem[UR36], tmem[UR48], idesc[UR49], UPT ;  /* 0x00ff300a080075ea */ /* 0x0005e2000ba00024 */
[----:B------:R2:W-:Y:S01]  /*43d0*/  UTCBAR.2CTA.MULTICAST [UR40], URZ, UR43 ;  /* 0x000000ff280073e9 */ /* 0x0005e2000820082b */
[----:B-1----:R-:W-:Y:S01]  /*43e0*/  UMOV UR5, UR38 ;  /* 0x0000002600057c82 */ /* 0x002fe20008000000 */
[----:B------:R-:W-:Y:S05]  /*43f0*/  BRA.U UP0, `(.L_x_81) ;  /* 0xfffffffd00007547 */ /* 0x000fea000b83ffff */
.L_x_78:
[----:B------:R-:W-:Y:S01]  /*4400*/  UIADD3 UR4, UPT, UPT, UR46, 0xe0, URZ ;  /* 0x000000e02e047890 */ /* 0x000fe2000fffe0ff */
[----:B------:R-:W-:-:S08]  /*4410*/  UMOV UR37, UR42 ;  /* 0x0000002a00257c82 */ /* 0x000fd00008000000 */
[----:B------:R4:W-:Y:S01]  /*4420*/  UTCBAR.2CTA.MULTICAST [UR4], URZ, UR65 ;  /* 0x000000ff040073e9 */ /* 0x0009e20008200841 */
[----:B------:R-:W-:Y:S02]  /*4430*/  NOP ;  /* 0x0000000000007918 */ /* 0x000fe40000000000 */
.L_x_76:
[----:B----4-:R-:W-:Y:S01]  /*4440*/  UIADD3 UR4, UPT, UPT, UR47, 0x1, URZ ;  /* 0x000000012f047890 */ /* 0x010fe2000fffe0ff */
[----:B------:R-:W-:-:S03]  /*4450*/  ISETP.NE.AND P0, PT, R8, 0x2, PT ;  /* 0x000000020800780c */ /* 0x000fc60003f05270 */
[----:B------:R-:W-:Y:S01]  /*4460*/  UISETP.NE.AND UP0, UPT, UR4, 0x4, UPT ;  /* 0x000000040400788c */ /* 0x000fe2000bf05270 */
[----:B-12---:R-:W-:Y:S02]  /*4470*/  SEL R0, RZ, 0x1, P0 ;  /* 0x00000001ff007807 */ /* 0x006fe40000000000 */
[----:B------:R-:W-:Y:S01]  /*4480*/  SEL R8, R8, RZ, P0 ;  /* 0x000000ff08087207 */ /* 0x000fe20000000000 */
[----:B------:R-:W-:Y:S01]  /*4490*/  USEL UR5, URZ, 0x1, UP0 ;  /* 0x00000001ff057887 */ /* 0x000fe20008000000 */
[----:B------:R-:W-:Y:S01]  /*44a0*/  LOP3.LUT R3, R3, R0, RZ, 0x3c, !PT ;  /* 0x0000000003037212 */ /* 0x000fe200078e3cff */
[----:B------:R-:W-:-:S04]  /*44b0*/  USEL UR47, UR4, URZ, UP0 ;  /* 0x000000ff042f7287 */ /* 0x000fc80008000000 */
[----:B------:R-:W-:Y:S01]  /*44c0*/  LOP3.LUT R9, R9, UR5, RZ, 0x3c, !PT ;  /* 0x0000000509097c12 */ /* 0x000fe2000f8e3cff */
[----:B------:R-:W-:Y:S07]  /*44d0*/  @P1 BRA `(.L_x_82) ;  /* 0xfffffff800381947 */ /* 0x000fee000383ffff */
[----:B------:R-:W1:Y:S01]  /*44e0*/  S2UR UR8, SR_CgaCtaId ;  /* 0x00000000000879c3 */ /* 0x000e620000008800 */
[----:B------:R-:W-:Y:S01]  /*44f0*/  ELECT P0, URZ, PT ;  /* 0x0000000000ff782f */ /* 0x000fe20003800000 */
[----:B------:R-:W-:Y:S01]  /*4500*/  HFMA2 R0, -RZ, RZ, 0, 5.9604644775390625e-08 ;  /* 0x00000001ff007431 */ /* 0x000fe200000001ff */
[----:B------:R-:W-:-:S05]  /*4510*/  UMOV UR4, 0x40 ;  /* 0x0000004000047882 */ /* 0x000fca0000000000 */
[----:B------:R-:W-:Y:S01]  /*4520*/  UVIRTCOUNT.DEALLOC.SMPOOL 0x80 ;  /* 0x000000800000784c */ /* 0x000fe20000000000 */
[----:B------:R-:W-:Y:S02]  /*4530*/  UISETP.NE.AND UP1, UPT, UR68, URZ, UPT ;  /* 0x000000ff4400728c */ /* 0x000fe4000bf25270 */
[----:B-1----:R-:W-:-:S09]  /*4540*/  ULEA UR8, UR8, UR4, 0x18 ;  /* 0x0000000408087291 */ /* 0x002fd2000f8ec0ff */
[----:B------:R1:W-:Y:S01]  /*4550*/  @P0 STS.U8 [UR8+0x1c], R0 ;  /* 0x00001c00ff000988 */ /* 0x0003e20008000008 */
[----:B------:R-:W-:Y:S05]  /*4560*/  BRA.U UP1, `(.L_x_83) ;  /* 0x0000000101a07547 */ /* 0x000fea000b800000 */
[----:B------:R-:W-:Y:S01]  /*4570*/  UIADD3 UR7, UPT, UPT, UR41, 0x100, URZ ;  /* 0x0000010029077890 */ /* 0x000fe2000fffe0ff */
[----:B------:R-:W-:-:S03]  /*4580*/  SHF.L.U32 R2, R9, 0x1f, RZ ;  /* 0x0000001f09027819 */ /* 0x000fc600000006ff */
[----:B------:R-:W-:-:S09]  /*4590*/  ULEA UR4, UR47, UR7, 0x3 ;  /* 0x000000072f047291 */ /* 0x000fd2000f8e18ff */
[----:B------:R-:W2:Y:S02]  /*45a0*/  SYNCS.PHASECHK.TRANS64.TRYWAIT P0, [UR4], R2 ;  /* 0x00000002ff0075a7 */ /* 0x000ea40008001104 */
[----:B--2---:R-:W-:Y:S05]  /*45b0*/  @!P0 BRA `(.L_x_84) ;  /* 0x0000004400408947 */ /* 0x004fea0003800000 */
.L_x_172:
        /* <DEDUP_REMOVED lines=9> */
.L_x_174:
        /* <DEDUP_REMOVED lines=9> */
.L_x_176:
[----:B------:R-:W-:-:S04]  /*46e0*/  UIADD3 UR4, UPT, UPT, UR4, 0x1, URZ ;  /* 0x0000000104047890 */ /* 0x000fc8000fffe0ff */
[----:B------:R-:W-:-:S04]  /*46f0*/  UISETP.NE.AND UP0, UPT, UR4, 0x4, UPT ;  /* 0x000000040400788c */ /* 0x000fc8000bf05270 */
[----:B------:R-:W-:Y:S02]  /*4700*/  USEL UR5, URZ, 0x1, UP0 ;  /* 0x00000001ff057887 */ /* 0x000fe40008000000 */
[----:B------:R-:W-:-:S04]  /*4710*/  USEL UR4, UR4, URZ, UP0 ;  /* 0x000000ff04047287 */ /* 0x000fc80008000000 */
[----:B------:R-:W-:Y:S01]  /*4720*/  ULEA UR4, UR4, UR7, 0x3 ;  /* 0x0000000704047291 */ /* 0x000fe2000f8e18ff */
[----:B------:R-:W-:-:S04]  /*4730*/  LOP3.LUT R2, R2, UR5, RZ, 0x3c, !PT ;  /* 0x0000000502027c12 */ /* 0x000fc8000f8e3cff */
[----:B------:R-:W-:Y:S01]  /*4740*/  SHF.L.U32 R2, R2, 0x1f, RZ ;  /* 0x0000001f02027819 */ /* 0x000fe200000006ff */
[----:B-1----:R-:W-:-:S04]  /*4750*/  IMAD.U32 R0, RZ, RZ, UR4 ;  /* 0x00000004ff007e24 */ /* 0x002fc8000f8e00ff */
[----:B------:R1:W2:Y:S03]  /*4760*/  SYNCS.PHASECHK.TRANS64.TRYWAIT P0, [R0+URZ], R2 ;  /* 0x00000002000075a7 */ /* 0x0002a600080011ff */
[----:B--2---:R-:W-:Y:S05]  /*4770*/  @!P0 NANOSLEEP.SYNCS 0x989680 ;  /* 0x009896800000895d */ /* 0x004fea0003900000 */
[----:B------:R-:W2:Y:S02]  /*4780*/  @!P0 SYNCS.PHASECHK.TRANS64 P0, [R0+URZ], R2 ;  /* 0x00000002000085a7 */ /* 0x000ea400080010ff */
[----:B--2---:R-:W-:Y:S05]  /*4790*/  @P0 BRA `(.L_x_87) ;  /* 0x0000000000200947 */ /* 0x004fea0003800000 */
.L_x_88:
[----:B--2---:R2:W4:Y:S02]  /*47a0*/  SYNCS.PHASECHK.TRANS64.TRYWAIT P0, [R0+URZ], R2 ;  /* 0x00000002000075a7 */ /* 0x00452400080011ff */
[----:B----4-:R-:W-:Y:S05]  /*47b0*/  @!P0 NANOSLEEP.SYNCS 0x989680 ;  /* 0x009896800000895d */ /* 0x010fea0003900000 */
[----:B------:R-:W4:Y:S02]  /*47c0*/  @!P0 SYNCS.PHASECHK.TRANS64 P0, [R0+URZ], R2 ;  /* 0x00000002000085a7 */ /* 0x000f2400080010ff */
[----:B----4-:R-:W-:Y:S05]  /*47d0*/  @!P0 BRA `(.L_x_88) ;  /* 0xfffffffc00f08947 */ /* 0x010fea000383ffff */
[----:B------:R-:W-:Y:S05]  /*47e0*/  BRA `(.L_x_87) ;  /* 0x00000000000c7947 */ /* 0x000fea0003800000 */
.L_x_83:
[----:B------:R-:W-:-:S04]  /*47f0*/  UIADD3 UR4, UPT, UPT, UR41, 0x140, URZ ;  /* 0x0000014029047890 */ /* 0x000fc8000fffe0ff */
[----:B------:R-:W-:-:S09]  /*4800*/  UPRMT UR4, UR69, 0x654, UR4 ;  /* 0x0000065445047896 */ /* 0x000fd20008000004 */
[----:B------:R-:W-:Y:S03]  /*4810*/  SYNCS.ARRIVE.TRANS64.RED.A1T0 RZ, [UR4], RZ ;  /* 0x000000ffffff79a7 */ /* 0x000fe60008100404 */
.L_x_87:
[----:B-12---:R-:W-:Y:S01]  /*4820*/  SHF.L.U32 R2, RZ, 0x1f, RZ ;  /* 0x0000001fff027819 */ /* 0x006fe200000006ff */
[----:B------:R-:W-:Y:S01]  /*4830*/  UIADD3 UR4, UPT, UPT, UR41, 0x140, URZ ;  /* 0x0000014029047890 */ /* 0x000fe2000fffe0ff */
[----:B------:R-:W-:Y:S02]  /*4840*/  PLOP3.LUT P0, PT, PT, PT, UP1, 0x80, 0x8 ;  /* 0x000000000008781c */ /* 0x000fe40003f0f018 */
[----:B------:R-:W1:Y:S02]  /*4850*/  SYNCS.PHASECHK.TRANS64.TRYWAIT P1, [UR41+0x140], R2 ;  /* 0x00014002ff0075a7 */ /* 0x000e640008021129 */
[----:B-1----:R-:W-:Y:S09]  /*4860*/  @!P1 BRA `(.L_x_89) ;  /* 0x0000004000dc9947 */ /* 0x002ff20003800000 */
.L_x_178:
[----:B------:R-:W-:Y:S01]  /*4870*/  @!UP1 UPRMT UR4, UR69, 0x654, UR4 ;  /* 0x0000065445049896 */ /* 0x000fe20008000004 */
[----:B------:R-:W-:Y:S01]  /*4880*/  UMOV UR5, 0xffff ;  /* 0x0000ffff00057882 */ /* 0x000fe20000000000 */
[----:B------:R-:W-:-:S07]  /*4890*/  UMOV UR6, 0x1 ;  /* 0x0000000100067882 */ /* 0x000fce0000000000 */
[----:B------:R-:W-:Y:S01]  /*48a0*/  @!P0 SYNCS.ARRIVE.TRANS64.RED.A1T0 RZ, [UR4], RZ ;  /* 0x000000ffffff89a7 */ /* 0x000fe20008100404 */
[----:B------:R-:W-:Y:S01]  /*48b0*/  NOP ;  /* 0x0000000000007918 */ /* 0x000fe20000000000 */
[----:B-1----:R-:W1:Y:S01]  /*48c0*/  LDS R0, [UR8+0x14] ;  /* 0x00001408ff007984 */ /* 0x002e620008000800 */
[----:B------:R-:W-:-:S04]  /*48d0*/  ULOP3.LUT UR4, UR67, 0xffff, URZ, 0xc0, !UPT ;  /* 0x0000ffff43047892 */ /* 0x000fc8000f8ec0ff */
[----:B------:R-:W-:-:S04]  /*48e0*/  USHF.R.U32.HI UR4, URZ, 0x5, UR4 ;  /* 0x00000005ff047899 */ /* 0x000fc80008011604 */
[----:B------:R-:W-:Y:S02]  /*48f0*/  USHF.L.U32 UR5, UR5, UR4, URZ ;  /* 0x0000000405057299 */ /* 0x000fe400080006ff */
[----:B------:R-:W-:-:S04]  /*4900*/  USHF.L.U32 UR4, UR6, UR4, URZ ;  /* 0x0000000406047299 */ /* 0x000fc800080006ff */
[----:B-1----:R-:W-:-:S04]  /*4910*/  LOP3.LUT R0, R0, UR5, RZ, 0xc0, !PT ;  /* 0x0000000500007c12 */ /* 0x002fc8000f8ec0ff */
[----:B------:R-:W-:-:S13]  /*4920*/  ISETP.NE.AND P0, PT, R0, UR5, PT ;  /* 0x0000000500007c0c */ /* 0x000fda000bf05270 */
[----:B------:R-:W-:Y:S05]  /*4930*/  @P0 BRA `(.L_x_90) ;  /* 0x0000000000580947 */ /* 0x000fea0003800000 */
[----:B------:R-:W1:Y:S02]  /*4940*/  LDS R0, [UR8+0x18] ;  /* 0x00001808ff007984 */ /* 0x000e640008000800 */
[----:B-1----:R-:W-:-:S04]  /*4950*/  LOP3.LUT R0, R0, UR4, RZ, 0xc0, !PT ;  /* 0x0000000400007c12 */ /* 0x002fc8000f8ec0ff */
[----:B------:R-:W-:-:S13]  /*4960*/  ISETP.NE.AND P0, PT, R0, UR4, PT ;  /* 0x0000000400007c0c */ /* 0x000fda000bf05270 */
[----:B------:R-:W-:Y:S05]  /*4970*/  @P0 BRA `(.L_x_91) ;  /* 0x00000000003c0947 */ /* 0x000fea0003800000 */
[----:B------:R-:W1:Y:S01]  /*4980*/  S2R R2, SR_LANEID ;  /* 0x0000000000027919 */ /* 0x000e620000000000 */
[----:B------:R-:W-:-:S06]  /*4990*/  ULOP3.LUT UR5, URZ, UR5, URZ, 0x33, !UPT ;  /* 0x00000005ff057292 */ /* 0x000fcc000f8e33ff */
[----:B------:R-:W-:-:S04]  /*49a0*/  IMAD.U32 R0, RZ, RZ, UR5 ;  /* 0x00000005ff007e24 */ /* 0x000fc8000f8e00ff */
[----:B------:R2:W4:Y:S02]  /*49b0*/  REDUX UR7, R0 ;  /* 0x00000000000773c4 */ /* 0x0005240000000000 */
[----:B------:R1:W-:Y:S01]  /*49c0*/  UTCATOMSWS.AND URZ, UR5 ;  /* 0x0000000500ff79e3 */ /* 0x0003e20008000000 */
[----:B--2---:R-:W-:Y:S01]  /*49d0*/  LOP3.LUT R0, RZ, UR4, RZ, 0x33, !PT ;  /* 0x00000004ff007c12 */ /* 0x004fe2000f8e33ff */
[----:B------:R-:W-:Y:S02]  /*49e0*/  VOTEU.ANY UR4, UPT, PT ;  /* 0x0000000000047886 */ /* 0x000fe400038e0100 */
[----:B------:R-:W-:Y:S02]  /*49f0*/  UFLO.U32 UR4, UR4 ;  /* 0x00000004000472bd */ /* 0x000fe400080e0000 */
[----:B------:R-:W2:Y:S04]  /*4a00*/  REDUX UR6, R0 ;  /* 0x00000000000673c4 */ /* 0x000ea80000000000 */
[----:B-1----:R-:W-:-:S02]  /*4a10*/  ISETP.EQ.U32.AND P0, PT, R2, UR4, PT ;  /* 0x0000000402007c0c */ /* 0x002fc4000bf02070 */
[----:B----4-:R-:W-:-:S11]  /*4a20*/  MOV R2, UR7 ;  /* 0x0000000700027c02 */ /* 0x010fd60008000f00 */
[----:B------:R1:W-:Y:S01]  /*4a30*/  @P0 ATOMS.AND RZ, [UR8+0x14], R2 ;  /* 0x00001402ffff098c */ /* 0x0003e2000a800008 */
[----:B--2---:R-:W-:-:S05]  /*4a40*/  IMAD.U32 R0, RZ, RZ, UR6 ;  /* 0x00000006ff007e24 */ /* 0x004fca000f8e00ff */
[----:B------:R1:W-:Y:S01]  /*4a50*/  @P0 ATOMS.AND RZ, [UR8+0x18], R0 ;  /* 0x00001800ffff098c */ /* 0x0003e2000a800008 */
[----:B------:R-:W-:Y:S05]  /*4a60*/  BRA `(.L_x_92) ;  /* 0x0000000000147947 */ /* 0x000fea0003800000 */
.L_x_91:
[----:B------:R-:W-:Y:S02]  /*4a70*/  MOV R2, 0x4a90 ;  /* 0x00004a9000027802 */ /* 0x000fe40000000f00 */
[----:B---3-5:R-:W-:Y:S05]  /*4a80*/  CALL.REL.NOINC `($__internal_0_$__cuda_sm10x_tcgen05_guardrail_trap_col_being_dealloced_not_returned_by_alloc) ;  /* 0x0000004400487944 */ /* 0x028fea0003c00000 */
[----:B------:R-:W-:Y:S05]  /*4a90*/  BRA `(.L_x_92) ;  /* 0x0000000000087947 */ /* 0x000fea0003800000 */
.L_x_90:
[----:B------:R-:W-:Y:S02]  /*4aa0*/  MOV R2, 0x4ac0 ;  /* 0x00004ac000027802 */ /* 0x000fe40000000f00 */
[----:B---3-5:R-:W-:Y:S05]  /*4ab0*/  CALL.REL.NOINC `($__internal_2_$__cuda_sm10x_tcgen05_guardrail_trap_unallocated_columns_being_dealloced) ;  /* 0x0000004400547944 */ /* 0x028fea0003c00000 */
.L_x_92:
[----:B------:R-:W-:Y:S01]  /*4ac0*/  NOP ;  /* 0x0000000000007918 */ /* 0x000fe20000000000 */
[----:B------:R-:W-:Y:S05]  /*4ad0*/  EXIT ;  /* 0x000000000000794d */ /* 0x000fea0003800000 */
.L_x_63:
[----:B------:R-:W-:-:S09]  /*4ae0*/  UISETP.NE.OR UP0, UPT, UR18, 0x3, !UP3 ;  /* 0x000000031200788c */ /* 0x000fd2000df05670 */
[----:B------:R-:W-:Y:S05]  /*4af0*/  BRA.U UP0, `(.L_x_93) ;  /* 0x00000011002c7547 */ /* 0x000fea000b800000 */
[----:B------:R-:W1:Y:S01]  /*4b00*/  LDCU UR37, c[0x0][0x370] ;  /* 0x00006e00ff2577ac */ /* 0x000e620008000800 */
[----:B------:R-:W2:Y:S01]  /*4b10*/  LDC.64 R16, c[0x0][0x348] ;  /* 0x0000d200ff107b82 */ /* 0x000ea20000000a00 */
[----:B------:R-:W-:Y:S02]  /*4b20*/  HFMA2 R13, -RZ, RZ, 0, 0 ;  /* 0x00000000ff0d7431 */ /* 0x000fe400000001ff */
[----:B------:R-:W-:Y:S01]  /*4b30*/  IMAD.MOV.U32 R15, RZ, RZ, 0x1 ;  /* 0x00000001ff0f7424 */ /* 0x000fe200078e00ff */
[----:B------:R-:W1:Y:S01]  /*4b40*/  LDCU.128 UR32, c[0x0][0xb10] ;  /* 0x00016200ff2077ac */ /* 0x000e620008000c00 */
[----:B------:R-:W-:Y:S01]  /*4b50*/  IMAD.MOV.U32 R14, RZ, RZ, RZ ;  /* 0x000000ffff0e7224 */ /* 0x000fe200078e00ff */
[----:B------:R-:W-:Y:S01]  /*4b60*/  MOV R7, 0x1000 ;  /* 0x0000100000077802 */ /* 0x000fe20000000f00 */
[----:B------:R-:W3:Y:S01]  /*4b70*/  LDCU UR31, c[0x0][0x374] ;  /* 0x00006e80ff1f77ac */ /* 0x000ee20008000800 */
[----:B------:R-:W4:Y:S01]  /*4b80*/  LDC.64 R2, c[0x0][0x888] ;  /* 0x00022200ff027b82 */ /* 0x000f220000000a00 */
[----:B------:R-:W3:Y:S01]  /*4b90*/  LDCU UR15, c[0x0][0xb0c] ;  /* 0x00016180ff0f77ac */ /* 0x000ee20008000800 */
[----:B------:R-:W3:Y:S06]  /*4ba0*/  LDCU UR41, c[0x0][0xb20] ;  /* 0x00016400ff2977ac */ /* 0x000eec0008000800 */
[----:B------:R-:W2:Y:S01]  /*4bb0*/  LDC.64 R4, c[0x0][0x890] ;  /* 0x00022400ff047b82 */ /* 0x000ea20000000a00 */
[----:B------:R-:W3:Y:S01]  /*4bc0*/  LDCU UR4, c[0x0][0xb30] ;  /* 0x00016600ff0477ac */ /* 0x000ee20008000800 */
[----:B-1----:R-:W-:-:S02]  /*4bd0*/  UIMAD.WIDE.U32 UR6, UR37, UR32, URZ ;  /* 0x00000020250672a5 */ /* 0x002fc4000f8e00ff */
[----:B---3--:R-:W-:Y:S01]  /*4be0*/  UIMAD.WIDE.U32 UR8, UR31, UR35, URZ ;  /* 0x000000231f0872a5 */ /* 0x008fe2000f8e00ff */
[----:B------:R-:W-:Y:S01]  /*4bf0*/  UMOV UR29, 0x400 ;  /* 0x00000400001d7882 */ /* 0x000fe20000000000 */
[----:B------:R-:W-:-:S03]  /*4c00*/  UPLOP3.LUT UP3, UPT, UPT, UPT, UPT, 0x40, 0x4 ;  /* 0x000000000004789c */ /* 0x000fc60003f6e870 */
[----:B------:R-:W-:Y:S01]  /*4c10*/  UMOV UR6, UR7 ;  /* 0x0000000700067c82 */ /* 0x000fe20008000000 */
[----:B------:R-:W-:Y:S01]  /*4c20*/  UISETP.GE.AND UP0, UPT, UR42, 0x1, UPT ;  /* 0x000000012a00788c */ /* 0x000fe2000bf06270 */
[----:B------:R-:W-:Y:S01]  /*4c30*/  UMOV UR38, UR9 ;  /* 0x0000000900267c82 */ /* 0x000fe20008000000 */
[----:B------:R-:W-:Y:S01]  /*4c40*/  UISETP.NE.AND UP4, UPT, UR42, 0x1, UPT ;  /* 0x000000012a00788c */ /* 0x000fe2000bf85270 */
[----:B------:R-:W1:Y:S01]  /*4c50*/  LDCU.64 UR22, c[0x0][0xb28] ;  /* 0x00016500ff1677ac */ /* 0x000e620008000a00 */
[----:B------:R-:W-:Y:S02]  /*4c60*/  ULEA UR29, UR55, UR29, 0x18 ;  /* 0x0000001d371d7291 */ /* 0x000fe4000f8ec0ff */
[----:B------:R-:W-:Y:S02]  /*4c70*/  UISETP.NE.AND UP6, UPT, UR15, 0x1, UPT ;  /* 0x000000010f00788c */ /* 0x000fe4000bfc5270 */
[----:B------:R-:W-:Y:S02]  /*4c80*/  UISETP.NE.AND UP5, UPT, UR34, 0x1, UPT ;  /* 0x000000012200788c */ /* 0x000fe4000bfa5270 */
[----:B------:R-:W-:-:S02]  /*4c90*/  USHF.R.U32.HI UR39, URZ, UR33, UR6 ;  /* 0x00000021ff277299 */ /* 0x000fc40008011606 */
[----:B------:R-:W-:Y:S02]  /*4ca0*/  USHF.R.U32.HI UR38, URZ, UR41, UR38 ;  /* 0x00000029ff267299 */ /* 0x000fe40008011626 */
[----:B------:R-:W-:Y:S01]  /*4cb0*/  UISETP.NE.AND UP2, UPT, UR4, 0x1, UPT ;  /* 0x000000010400788c */ /* 0x000fe2000bf45270 */
[----:B------:R-:W-:-:S10]  /*4cc0*/  UMOV UR12, URZ ;  /* 0x000000ff000c7c82 */ /* 0x000fd40008000000 */
.L_x_102:
[C---:B------:R-:W-:Y:S02]  /*4cd0*/  LEA R12, R14.reuse, UR29, 0x3 ;  /* 0x0000001d0e0c7c11 */ /* 0x040fe4000f8e18ff */
[----:B------:R-:W-:Y:S02]  /*4ce0*/  SHF.L.U32 R0, R13, 0x1f, RZ ;  /* 0x0000001f0d007819 */ /* 0x000fe400000006ff */
[----:B------:R-:W-:Y:S02]  /*4cf0*/  LEA R8, R14, UR29, 0x4 ;  /* 0x0000001d0e087c11 */ /* 0x000fe4000f8e20ff */
[----:B---3--:R-:W3:Y:S02]  /*4d00*/  SYNCS.PHASECHK.TRANS64.TRYWAIT P0, [R12+URZ+0xc0], R0 ;  /* 0x0000c0000c0075a7 */ /* 0x008ee400080011ff */
[----:B---3--:R-:W-:Y:S05]  /*4d10*/  @!P0 BRA `(.L_x_94) ;  /* 0x0000003c00c88947 */ /* 0x008fea0003800000 */
.L_x_179:
[----:B------:R-:W1:Y:S01]  /*4d20*/  LDS.128 R8, [R8+0x150] ;  /* 0x0001500008087984 */ /* 0x000e620000000c00 */
[----:B------:R-:W-:Y:S01]  /*4d30*/  UISETP.GE.AND UP0, UPT, UR42, 0x1, UPT ;  /* 0x000000012a00788c */ /* 0x000fe2000bf06270 */
[----:B------:R-:W-:Y:S01]  /*4d40*/  @!PT LDS RZ, [RZ] ;  /* 0x00000000fffff984 */ /* 0x000fe20000000800 */
[----:B------:R-:W-:Y:S01]  /*4d50*/  @!PT LDS RZ, [RZ] ;  /* 0x00000000fffff984 */ /* 0x000fe20000000800 */
[----:B------:R-:W-:Y:S01]  /*4d60*/  @!PT LDS RZ, [RZ] ;  /* 0x00000000fffff984 */ /* 0x000fe20000000800 */
[----:B------:R-:W-:Y:S01]  /*4d70*/  @!PT LDS RZ, [RZ] ;  /* 0x00000000fffff984 */ /* 0x000fe20000000800 */
[----:B------:R2:W-:Y:S06]  /*4d80*/  MEMBAR.ALL.CTA ;  /* 0x0000000000007992 */ /* 0x0005ec0000008000 */
[----:B--2---:R-:W2:Y:S01]  /*4d90*/  FENCE.VIEW.ASYNC.S ;  /* 0x00000000000073c6 */ /* 0x004ea20000000000 */
[----:B-1----:R-:W-:Y:S11]  /*4da0*/  LOP3.LUT P0, RZ, R10, 0x1, RZ, 0xc0, !PT ;  /* 0x000000010aff7812 */ /* 0x002ff6000780c0ff */
[----:B------:R-:W-:Y:S02]  /*4db0*/  @!UPT UIADD3 URZ, UPT, UPT, URZ, URZ, URZ ;  /* 0x000000fffffff290 */ /* 0x000fe4000fffe0ff */
[----:B--2---:R-:W-:Y:S01]  /*4dc0*/  VOTEU.ANY UP1, P0 ;  /* 0x0000000000ff7886 */ /* 0x004fe20000020100 */
[----:B------:R-:W-:Y:S11]  /*4dd0*/  PLOP3.LUT P0, PT, PT, PT, UP1, 0x80, 0x8 ;  /* 0x000000000008781c */ /* 0x000ff60003f0f018 */
[----:B------:R-:W-:Y:S02]  /*4de0*/  @!UPT UIADD3 URZ, UPT, UPT, URZ, URZ, URZ ;  /* 0x000000fffffff290 */ /* 0x000fe4000fffe0ff */
[----:B---3--:R-:W-:Y:S02]  /*4df0*/  @P0 SHF.R.U32.HI R0, RZ, 0x10, R9 ;  /* 0x00000010ff000819 */ /* 0x008fe40000011609 */
[----:B------:R-:W-:Y:S02]  /*4e00*/  @P0 MOV R6, R8 ;  /* 0x0000000800060202 */ /* 0x000fe40000000f00 */
[----:B------:R-:W-:Y:S01]  /*4e10*/  @P0 R2UR UR4, R0 ;  /* 0x00000000000402ca */ /* 0x000fe200000e0000 */
[----:B------:R-:W-:Y:S01]  /*4e20*/  VIADD R0, R12, 0xd0 ;  /* 0x000000d00c007836 */ /* 0x000fe20000000000 */
[----:B------:R-:W-:Y:S02]  /*4e30*/  @P0 LOP3.LUT R8, R9, 0xffff, RZ, 0xc0, !PT ;  /* 0x0000ffff09080812 */ /* 0x000fe400078ec0ff */
[----:B------:R-:W-:Y:S02]  /*4e40*/  @P0 R2UR UR6, R6 ;  /* 0x00000000060602ca */ /* 0x000fe400000e0000 */
[----:B------:R-:W-:Y:S02]  /*4e50*/  PRMT R0, RZ, 0x654, R0 ;  /* 0x00000654ff007816 */ /* 0x000fe40000000000 */
[----:B------:R-:W-:Y:S02]  /*4e60*/  @P0 R2UR UR5, R8 ;  /* 0x00000000080502ca */ /* 0x000fe400000e0000 */
[----:B------:R1:W-:Y:S03]  /*4e70*/  SYNCS.ARRIVE.TRANS64.RED.A1T0 RZ, [R0+URZ], RZ ;  /* 0x000000ff00ff79a7 */ /* 0x0003e600081004ff */
[----:B------:R-:W-:Y:S04]  /*4e80*/  @UP1 UMOV UR30, UR4 ;  /* 0x00000004001e1c82 */ /* 0x000fe80008000000 */
[----:B------:R-:W-:Y:S04]  /*4e90*/  @UP1 UMOV UR14, UR6 ;  /* 0x00000006000e1c82 */ /* 0x000fe80008000000 */
[----:B------:R-:W-:Y:S01]  /*4ea0*/  @UP1 UMOV UR13, UR5 ;  /* 0x00000005000d1c82 */ /* 0x000fe20008000000 */
[----:B------:R-:W-:Y:S05]  /*4eb0*/  BRA.U !UP0, `(.L_x_95) ;  /* 0x0000000108a47547 */ /* 0x000fea000b800000 */
[----:B------:R-:W-:Y:S02]  /*4ec0*/  UIMAD.WIDE.U32 UR8, UR13, UR35, URZ ;  /* 0x000000230d0872a5 */ /* 0x000fe4000f8e00ff */
[----:B------:R-:W-:Y:S02]  /*4ed0*/  UIMAD.WIDE.U32 UR10, UR14, UR32, URZ ;  /* 0x000000200e0a72a5 */ /* 0x000fe4000f8e00ff */
[----:B------:R-:W-:Y:S02]  /*4ee0*/  USEL UR4, UR31, UR38, !UP5 ;  /* 0x000000261f047287 */ /* 0x000fe4000e800000 */
[----:B------:R-:W-:Y:S02]  /*4ef0*/  USEL UR7, UR37, UR39, !UP6 ;  /* 0x0000002725077287 */ /* 0x000fe4000f000000 */
[----:B------:R-:W-:Y:S02]  /*4f00*/  UIMAD.WIDE.U32 UR16, UR4, UR22, URZ ;  /* 0x00000016041072a5 */ /* 0x000fe4000f8e00ff */
[----:B------:R-:W-:Y:S01]  /*4f10*/  UIMAD.WIDE.U32 UR18, UR7, UR22, URZ ;  /* 0x00000016071272a5 */ /* 0x000fe2000f8e00ff */
[----:B------:R-:W-:Y:S02]  /*4f20*/  UMOV UR5, UR9 ;  /* 0x0000000900057c82 */ /* 0x000fe40008000000 */
[----:B------:R-:W-:Y:S03]  /*4f30*/  USHF.R.U32.HI UR6, URZ, UR41, UR5 ;  /* 0x00000029ff067299 */ /* 0x000fe60008011605 */
[----:B------:R-:W-:Y:S01]  /*4f40*/  UMOV UR5, UR11 ;  /* 0x0000000b00057c82 */ /* 0x000fe20008000000 */
[----:B------:R-:W-:Y:S02]  /*4f50*/  USEL UR6, UR13, UR6, !UP5 ;  /* 0x000000060d067287 */ /* 0x000fe4000e800000 */
[----:B------:R-:W-:Y:S02]  /*4f60*/  USHF.R.U32.HI UR8, URZ, UR33, UR5 ;  /* 0x00000021ff087299 */ /* 0x000fe40008011605 */
[----:B------:R-:W-:Y:S01]  /*4f70*/  UIMAD.WIDE.U32 UR10, UR6, UR22, URZ ;  /* 0x00000016060a72a5 */ /* 0x000fe2000f8e00ff */
[----:B------:R-:W-:Y:S02]  /*4f80*/  UMOV UR5, UR17 ;  /* 0x0000001100057c82 */ /* 0x000fe40008000000 */
[----:B------:R-:W-:Y:S03]  /*4f90*/  @UP4 USHF.R.U32.HI UR4, URZ, UR23, UR5 ;  /* 0x00000017ff044299 */ /* 0x000fe60008011605 */
[----:B------:R-:W-:Y:S01]  /*4fa0*/  UMOV UR5, UR19 ;  /* 0x0000001300057c82 */ /* 0x000fe20008000000 */
[----:B------:R-:W-:Y:S02]  /*4fb0*/  UIMAD UR4, UR42, UR4, URZ ;  /* 0x000000042a0472a4 */ /* 0x000fe4000f8e02ff */
[----:B------:R-:W-:Y:S02]  /*4fc0*/  @UP4 USHF.R.U32.HI UR7, URZ, UR23, UR5 ;  /* 0x00000017ff074299 */ /* 0x000fe40008011605 */
[----:B------:R-:W-:Y:S02]  /*4fd0*/  USEL UR5, UR14, UR8, !UP6 ;  /* 0x000000080e057287 */ /* 0x000fe4000f000000 */
[----:B------:R-:W-:Y:S02]  /*4fe0*/  UIMAD UR8, UR42, UR7, URZ ;  /* 0x000000072a0872a4 */ /* 0x000fe4000f8e02ff */
[----:B------:R-:W-:Y:S03]  /*4ff0*/  UISETP.GE.AND UP0, UPT, UR6, UR4, UPT ;  /* 0x000000040600728c */ /* 0x000fe6000bf06270 */
[----:B------:R-:W-:Y:S01]  /*5000*/  UMOV UR4, UR11 ;  /* 0x0000000b00047c82 */ /* 0x000fe20008000000 */
[----:B------:R-:W-:Y:S02]  /*5010*/  UISETP.GE.OR UP0, UPT, UR5, UR8, UP0 ;  /* 0x000000080500728c */ /* 0x000fe40008706670 */
[----:B------:R-:W-:Y:S02]  /*5020*/  USHF.R.U32.HI UR4, URZ, UR23, UR4 ;  /* 0x00000017ff047299 */ /* 0x000fe40008011604 */
[----:B------:R-:W-:Y:S02]  /*5030*/  UIMAD.WIDE.U32 UR8, UR5, UR22, URZ ;  /* 0x00000016050872a5 */ /* 0x000fe4000f8e00ff */
[----:B------:R-:W-:Y:S04]  /*5040*/  USEL UR10, UR6, UR4, !UP4 ;  /* 0x00000004060a7287 */ /* 0x000fe8000e000000 */
[----:B------:R-:W-:Y:S01]  /*5050*/  UIADD3 UR11, UPT, UPT, -UR10, URZ, URZ ;  /* 0x000000ff0a0b7290 */ /* 0x000fe2000fffe1ff */
[----:B------:R-:W-:Y:S02]  /*5060*/  @!UP0 UMOV UR4, UR9 ;  /* 0x0000000900048c82 */ /* 0x000fe40008000000 */
[----:B------:R-:W-:Y:S02]  /*5070*/  @!UP0 USHF.R.U32.HI UR4, URZ, UR23, UR4 ;  /* 0x00000017ff048299 */ /* 0x000fe40008011604 */
[----:B------:R-:W-:Y:S02]  /*5080*/  UIMAD UR8, UR42, UR11, UR6 ;  /* 0x0000000b2a0872a4 */ /* 0x000fe4000f8e0206 */
[----:B------:R-:W-:Y:S04]  /*5090*/  @!UP0 USEL UR4, UR5, UR4, !UP4 ;  /* 0x0000000405048287 */ /* 0x000fe8000e000000 */
[----:B------:R-:W-:Y:S02]  /*50a0*/  @!UP0 UIMAD UR7, UR7, UR8, UR4 ;  /* 0x00000008070782a4 */ /* 0x000fe4000f8e0204 */
[----:B------:R-:W-:Y:S02]  /*50b0*/  @!UP0 UIADD3 UR9, UPT, UPT, UR10, -UR4, URZ ;  /* 0x800000040a098290 */ /* 0x000fe4000fffe0ff */
[----:B------:R-:W-:Y:S02]  /*50c0*/  UIADD3 UR8, UPT, UPT, -UR6, URZ, URZ ;  /* 0x000000ff06087290 */ /* 0x000fe4000fffe1ff */
[----:B------:R-:W-:Y:S02]  /*50d0*/  UIADD3 UR4, UPT, UPT, -UR5, URZ, URZ ;  /* 0x000000ff05047290 */ /* 0x000fe4000fffe1ff */
[----:B------:R-:W-:Y:S03]  /*50e0*/  @!UP0 UIMAD UR6, UR9, UR42, UR5 ;  /* 0x0000002a090682a4 */ /* 0x000fe6000f8e0205 */
[----:B------:R-:W-:Y:S01]  /*50f0*/  @!UP0 UMOV UR5, UR7 ;  /* 0x0000000700058c82 */ /* 0x000fe20008000000 */
[----:B------:R-:W-:Y:S02]  /*5100*/  UIMAD UR7, UR15, UR4, UR14 ;  /* 0x000000040f0772a4 */ /* 0x000fe4000f8e020e */
[----:B------:R-:W-:Y:S02]  /*5110*/  UIMAD UR4, UR34, UR8, UR13 ;  /* 0x00000008220472a4 */ /* 0x000fe4000f8e020d */
[----:B------:R-:W-:Y:S02]  /*5120*/  UIMAD UR14, UR5, UR15, UR7 ;  /* 0x0000000f050e72a4 */ /* 0x000fe4000f8e0207 */
[----:B------:R-:W-:Y:S11]  /*5130*/  UIMAD UR13, UR6, UR34, UR4 ;  /* 0x00000022060d72a4 */ /* 0x000ff6000f8e0204 */
[----:B------:R-:W-:Y:S01]  /*5140*/  @!UPT UIADD3 URZ, UPT, UPT, URZ, URZ, URZ ;  /* 0x000000fffffff290 */ /* 0x000fe2000fffe0ff */
.L_x_95:
[----:B------:R-:W2:Y:S01]  /*5150*/  @!UP2 LDCU.128 UR8, c[0x0][0xb10] ;  /* 0x00016200ff08a7ac */ /* 0x000ea20008000c00 */
[C---:B------:R-:W-:Y:S02]  /*5160*/  ISETP.NE.U32.AND P1, PT, R4.reuse, RZ, PT ;  /* 0x000000ff0400720c */ /* 0x040fe40003f25070 */
[----:B------:R-:W-:Y:S02]  /*5170*/  ISETP.NE.U32.AND P0, PT, R4, RZ, PT ;  /* 0x000000ff0400720c */ /* 0x000fe40003f05070 */
[C---:B------:R-:W-:Y:S02]  /*5180*/  ISETP.NE.AND.EX P1, PT, R5.reuse, RZ, PT, P1 ;  /* 0x000000ff0500720c */ /* 0x040fe40003f25310 */
[----:B------:R-:W-:Y:S01]  /*5190*/  ISETP.NE.AND.EX P0, PT, R5, RZ, PT, P0 ;  /* 0x000000ff0500720c */ /* 0x000fe20003f05300 */
[----:B------:R-:W3:Y:S01]  /*51a0*/  @!UP2 LDCU UR5, c[0x0][0xb0c] ;  /* 0x00016180ff05a7ac */ /* 0x000ee20008000800 */
[----:B------:R-:W-:Y:S02]  /*51b0*/  USHF.L.U32 UR26, UR26, 0x6, URZ ;  /* 0x000000061a1a7899 */ /* 0x000fe400080006ff */
[----:B------:R-:W-:Y:S02]  /*51c0*/  USHF.L.U32 UR27, UR20, 0x6, URZ ;  /* 0x00000006141b7899 */ /* 0x000fe400080006ff */
[----:B--2---:R-:W-:Y:S07]  /*51d0*/  UIMAD.WIDE.U32 UR6, UR14, UR8, URZ ;  /* 0x000000080e0672a5 */ /* 0x004fee000f8e00ff */
[----:B------:R-:W-:Y:S01]  /*51e0*/  @!UP2 UMOV UR4, UR7 ;  /* 0x000000070004ac82 */ /* 0x000fe20008000000 */
[----:B---3--:R-:W-:Y:S02]  /*51f0*/  @!UP2 UISETP.NE.AND UP0, UPT, UR5, 0x1, UPT ;  /* 0x000000010500a88c */ /* 0x008fe4000bf05270 */
[----:B------:R-:W-:Y:S02]  /*5200*/  @!UP2 USHF.R.U32.HI UR4, URZ, UR9, UR4 ;  /* 0x00000009ff04a299 */ /* 0x000fe40008011604 */
[----:B------:R-:W-:Y:S02]  /*5210*/  UIMAD.WIDE.U32 UR6, UR13, UR11, URZ ;  /* 0x0000000b0d0672a5 */ /* 0x000fe4000f8e00ff */
[----:B------:R-:W-:Y:S02]  /*5220*/  @!UP2 USEL UR8, UR14, UR4, !UP0 ;  /* 0x000000040e08a287 */ /* 0x000fe4000c000000 */
[----:B------:R-:W-:Y:S03]  /*5230*/  @!UP2 UISETP.NE.AND UP0, UPT, UR10, 0x1, UPT ;  /* 0x000000010a00a88c */ /* 0x000fe6000bf05270 */
[----:B------:R-:W-:Y:S02]  /*5240*/  @!UP2 UMOV UR6, UR7 ;  /* 0x000000070006ac82 */ /* 0x000fe40008000000 */
[----:B------:R-:W2:Y:S02]  /*5250*/  @!UP2 LDCU UR4, c[0x0][0xb20] ;  /* 0x00016400ff04a7ac */ /* 0x000ea40008000800 */
[----:B--2---:R-:W-:Y:S04]  /*5260*/  @!UP2 USHF.R.U32.HI UR6, URZ, UR4, UR6 ;  /* 0x00000004ff06a299 */ /* 0x004fe80008011606 */
[----:B------:R-:W-:Y:S04]  /*5270*/  @!UP2 USEL UR6, UR13, UR6, !UP0 ;  /* 0x000000060d06a287 */ /* 0x000fe8000c000000 */
[----:B------:R-:W-:Y:S02]  /*5280*/  @!UP2 UIADD3 UR4, UPT, UPT, -UR8, UR6, URZ ;  /* 0x000000060804a290 */ /* 0x000fe4000fffe1ff */
[----:B------:R-:W-:Y:S02]  /*5290*/  @!UP2 UIADD3 UR6, UPT, UPT, UR8, -UR6, URZ ;  /* 0x800000060806a290 */ /* 0x000fe4000fffe0ff */
[----:B------:R-:W-:Y:S02]  /*52a0*/  @!UP2 UIMAD UR14, UR4, UR5, UR14 ;  /* 0x00000005040ea2a4 */ /* 0x000fe4000f8e020e */
[----:B------:R-:W-:Y:S01]  /*52b0*/  @!UP2 UIMAD UR13, UR6, UR10, UR13 ;  /* 0x0000000a060da2a4 */ /* 0x000fe2000f8e020d */
[----:B------:R-:W-:Y:S11]  /*52c0*/  BRA.U UP3, `(.L_x_96) ;  /* 0x0000000103107547 */ /* 0x000ff6000b800000 */
[----:B------:R-:W-:Y:S04]  /*52d0*/  MOV R6, UR40 ;  /* 0x0000002800067c02 */ /* 0x000fe80008000f00 */
[----:B------:R-:W-:Y:S04]  /*52e0*/  SHF.L.U32 R6, R6, 0x1f, RZ ;  /* 0x0000001f06067819 */ /* 0x000fe800000006ff */
[----:B------:R-:W2:Y:S02]  /*52f0*/  SYNCS.PHASECHK.TRANS64.TRYWAIT P2, [UR29+0xb8], R6 ;  /* 0x0000b806ff0075a7 */ /* 0x000ea4000804111d */
[----:B--2---:R-:W-:Y:S05]  /*5300*/  @!P2 BRA `(.L_x_97) ;  /* 0x000000380060a947 */ /* 0x004fea0003800000 */
.L_x_96:
[----:B------:R-:W-:Y:S05]  /*5310*/  @!P1 BRA `(.L_x_98) ;  /* 0x0000000000309947 */ /* 0x000fea0003800000 */
[----:B----4-:R-:W-:Y:S01]  /*5320*/  ISETP.NE.U32.AND P1, PT, R2, RZ, PT ;  /* 0x000000ff0200720c */ /* 0x010fe20003f25070 */
[----:B------:R-:W2:Y:S01]  /*5330*/  LDCU.64 UR4, c[0x0][0x358] ;  /* 0x00006b00ff0477ac */ /* 0x000ea20008000a00 */
[----:B------:R-:W-:Y:S02]  /*5340*/  IMAD.MOV.U32 R46, RZ, RZ, 0x1 ;  /* 0x00000001ff2e7424 */ /* 0x000fe400078e00ff */
[----:B------:R-:W-:Y:S11]  /*5350*/  ISETP.NE.AND.EX P1, PT, R3, RZ, PT, P1 ;  /* 0x000000ff0300720c */ /* 0x000ff60003f25310 */
[----:B------:R-:W-:Y:S02]  /*5360*/  @!UPT UIADD3 URZ, UPT, UPT, URZ, URZ, URZ ;  /* 0x000000fffffff290 */ /* 0x000fe4000fffe0ff */
[----:B------:R-:W3:Y:S01]  /*5370*/  @P1 LDC.64 R8, c[0x0][0x888] ;  /* 0x00022200ff081b82 */ /* 0x000ee20000000a00 */
[----:B-1----:R-:W-:Y:S04]  /*5380*/  @P1 IMAD R0, R4, UR36, RZ ;  /* 0x0000002404001c24 */ /* 0x002fe8000f8e02ff */
[----:B---3--:R-:W-:Y:S04]  /*5390*/  @P1 IMAD.WIDE R8, R0, 0x4, R8 ;  /* 0x0000000400081825 */ /* 0x008fe800078e0208 */
[----:B------:R-:W-:Y:S01]  /*53a0*/  HFMA2 R0, -RZ, RZ, 0, 5.9604644775390625e-08 ;  /* 0x00000001ff007431 */ /* 0x000fe200000001ff */
[----:B--2--5:R2:W5:Y:S04]  /*53b0*/  @P1 LDG.E R26, desc[UR4][R8.64] ;  /* 0x00000004081a1981 */ /* 0x024568000c1e1900 */
[----:B------:R-:W-:Y:S01]  /*53c0*/  @!P1 PRMT R46, R0, 0x7610, R46 ;  /* 0x00007610002e9816 */ /* 0x000fe2000000002e */
[----:B--2---:R-:W3:Y:S06]  /*53d0*/  @!P1 LDC R26, c[0x0][0x880] ;  /* 0x00022000ff1a9b82 */ /* 0x004eec0000000800 */
.L_x_98:
[----:B---3-5:R-:W-:Y:S01]  /*53e0*/  @!P0 FSETP.EQ.AND P1, PT, R26, RZ, PT ;  /* 0x000000ff1a00820b */ /* 0x028fe20003f22000 */
[----:B------:R-:W-:Y:S01]  /*53f0*/  @!UPT UIADD3 URZ, UPT, UPT, URZ, URZ, URZ ;  /* 0x000000fffffff290 */ /* 0x000fe2000fffe0ff */
[----:B------:R-:W-:Y:S11]  /*5400*/  @!P0 BRA `(.L_x_99) ;  /* 0x0000000000188947 */ /* 0x000ff60003800000 */
[----:B------:R-:W-:Y:S02]  /*5410*/  LOP3.LUT P0, RZ, R46, 0xff, RZ, 0xc0, !PT ;  /* 0x000000ff2eff7812 */ /* 0x000fe4000780c0ff */
[----:B----4-:R-:W-:Y:S04]  /*5420*/  ISETP.NE.U32.AND P1, PT, R2, RZ, PT ;  /* 0x000000ff0200720c */ /* 0x010fe80003f25070 */
[----:B------:R-:W-:Y:S04]  /*5430*/  ISETP.NE.AND.EX P1, PT, R3, RZ, PT, P1 ;  /* 0x000000ff0300720c */ /* 0x000fe80003f25310 */
[----:B------:R-:W-:Y:S03]  /*5440*/  PLOP3.LUT P1, PT, P1, PT, PT, 0x8, 0x80 ;  /* 0x000000000080781c */ /* 0x000fe60000f2e170 */
[----:B------:R-:W-:Y:S11]  /*5450*/  @P0 FSETP.EQ.AND P1, PT, R26, RZ, PT ;  /* 0x000000ff1a00020b */ /* 0x000ff60003f22000 */
[----:B------:R-:W-:Y:S02]  /*5460*/  @!UPT UIADD3 URZ, UPT, UPT, URZ, URZ, URZ ;  /* 0x000000fffffff290 */ /* 0x000fe4000fffe0ff */
.L_x_99:
[----:B------:R-:W-:Y:S01]  /*5470*/  ULEA UR4, UR12, UR29, 0x3 ;  /* 0x0000001d0c047291 */ /* 0x000fe2000f8e18ff */
[----:B------:R-:W-:Y:S02]  /*5480*/  SHF.L.U32 R9, R15, 0x1f, RZ ;  /* 0x0000001f0f097819 */ /* 0x000fe400000006ff */
[----:B------:R-:W-:Y:S04]  /*5490*/  ELECT P0, URZ, PT ;  /* 0x0000000000ff782f */ /* 0x000fe80003800000 */
[----:B------:R-:W-:Y:S02]  /*54a0*/  PLOP3.LUT P1, PT, P1, P0, PT, 0xf2, 0x2f ;  /* 0x00000000002f781c */ /* 0x000fe40000f21e72 */
[----:B------:R-:W2:Y:S11]  /*54b0*/  SYNCS.PHASECHK.TRANS64.TRYWAIT P2, [UR4+0x98], R9 ;  /* 0x00009809ff0075a7 */ /* 0x000eb60008041104 */
[----:B------:R-:W-:Y:S05]  /*54c0*/  @!P1 IADD3 R8, P0, PT, R16, 0x580, RZ ;  /* 0x0000058010089810 */ /* 0x000fea0007f1e0ff */
[----:B-1----:R-:W-:Y:S01]  /*54d0*/  @!P1 IMAD.X R6, RZ, RZ, R17, P0 ;  /* 0x000000ffff069224 */ /* 0x002fe200000e0611 */
[----:B--2---:R-:W-:Y:S07]  /*54e0*/  @!P2 BRA `(.L_x_100) ;  /* 0x000000380000a947 */ /* 0x004fee0003800000 */
.L_x_182:
[----:B------:R-:W-:Y:S01]  /*54f0*/  @!P1 R2UR UR6, R6 ;  /* 0x00000000060692ca */ /* 0x000fe200000e0000 */
[----:B------:R-:W-:Y:S01]  /*5500*/  UIADD3 UR5, UPT, UPT, UR12, 0x1, URZ ;  /* 0x000000010c057890 */ /* 0x000fe2000fffe0ff */
[----:B------:R-:W-:Y:S01]  /*5510*/  @!P1 R2UR UR7, R8 ;  /* 0x00000000080792ca */ /* 0x000fe200000e0000 */
[----:B------:R-:W-:Y:S01]  /*5520*/  UIADD3 UR25, UPT, UPT, UR4, 0x80, URZ ;  /* 0x0000008004197890 */ /* 0x000fe2000fffe0ff */
[----:B-1----:R-:W-:Y:S01]  /*5530*/  @!P1 IMAD.MOV.U32 R0, RZ, RZ, 0x1000 ;  /* 0x00001000ff009424 */ /* 0x002fe200078e00ff */
[----:B------:R-:W-:Y:S01]  /*5540*/  UISETP.NE.AND UP0, UPT, UR5, 0x3, UPT ;  /* 0x000000030500788c */ /* 0x000fe2000bf05270 */
[----:B------:R-:W-:Y:S01]  /*5550*/  VIADD R14, R14, 0x1 ;  /* 0x000000010e0e7836 */ /* 0x000fe20000000000 */
[----:B------:R-:W-:Y:S01]  /*5560*/  UMOV UR18, 0x0 ;  /* 0x0000000000127882 */ /* 0x000fe20000000000 */
[----:B------:R-:W-:Y:S01]  /*5570*/  UMOV UR19, 0x10000000 ;  /* 0x1000000000137882 */ /* 0x000fe20000000000 */
[----:B------:R-:W-:Y:S02]  /*5580*/  USEL UR21, UR5, URZ, UP0 ;  /* 0x000000ff05157287 */ /* 0x000fe40008000000 */
[----:B------:R-:W-:Y:S02]  /*5590*/  USEL UR9, URZ, 0x1, UP0 ;  /* 0x00000001ff097887 */ /* 0x000fe40008000000 */
[----:B------:R-:W-:Y:S01]  /*55a0*/  VOTEU.ALL UP0, P1 ;  /* 0x0000000000ff7886 */ /* 0x000fe20000800000 */
[----:B------:R-:W-:Y:S01]  /*55b0*/  IMAD.U32 R9, RZ, RZ, UR6 ;  /* 0x00000006ff097e24 */ /* 0x000fe2000f8e00ff */
[----:B------:R-:W-:Y:S01]  /*55c0*/  UMOV UR28, UR36 ;  /* 0x00000024001c7c82 */ /* 0x000fe20008000000 */
[----:B------:R-:W-:Y:S01]  /*55d0*/  IMAD.U32 R8, RZ, RZ, UR7 ;  /* 0x00000007ff087e24 */ /* 0x000fe2000f8e00ff */
[----:B------:R-:W-:Y:S01]  /*55e0*/  LOP3.LUT R15, R15, UR9, RZ, 0x3c, !PT ;  /* 0x000000090f0f7c12 */ /* 0x000fe2000f8e3cff */
[----:B------:R-:W-:Y:S01]  /*55f0*/  @!UP0 ULEA UR5, UR12, UR29, 0xc ;  /* 0x0000001d0c058291 */ /* 0x000fe2000f8e60ff */
[----:B------:R-:W-:Y:S01]  /*5600*/  @!P1 R2UR UR7, R9 ;  /* 0x00000000090792ca */ /* 0x000fe200000e0000 */
[----:B------:R-:W-:Y:S01]  /*5610*/  @!UP0 UIADD3 UR10, UPT, UPT, UR26, 0x20, URZ ;  /* 0x000000201a0a8890 */ /* 0x000fe2000fffe0ff */
[----:B------:R-:W-:Y:S01]  /*5620*/  @!P1 R2UR UR6, R8 ;  /* 0x00000000080692ca */ /* 0x000fe200000e0000 */
[----:B------:R-:W-:Y:S01]  /*5630*/  @!UP0 UIADD3 UR24, UPT, UPT, UR5, 0x200, URZ ;  /* 0x0000020005188890 */ /* 0x000fe2000fffe0ff */
[----:B------:R-:W-:Y:S01]  /*5640*/  SHF.L.U32 R6, R15, 0x1f, RZ ;  /* 0x0000001f0f067819 */ /* 0x000fe200000006ff */
[----:B------:R-:W-:Y:S01]  /*5650*/  @!UP0 UIADD3 UR8, UPT, UPT, UR5, 0xa00, URZ ;  /* 0x00000a0005088890 */ /* 0x000fe2000fffe0ff */
[----:B------:R-:W-:Y:S01]  /*5660*/  VOTEU.ALL UP0, P1 ;  /* 0x0000000000ff7886 */ /* 0x000fe20000800000 */
[----:B------:R-:W-:Y:S01]  /*5670*/  UMOV UR11, UR27 ;  /* 0x0000001b000b7c82 */ /* 0x000fe20008000000 */
[----:B------:R-:W-:Y:S01]  /*5680*/  UMOV UR12, UR36 ;  /* 0x00000024000c7c82 */ /* 0x000fe20008000000 */
[----:B------:R-:W-:Y:S01]  /*5690*/  UMOV UR9, UR25 ;  /* 0x0000001900097c82 */ /* 0x000fe20008000000 */
[----:B------:R-:W-:Y:S02]  /*56a0*/  UPRMT UR16, UR55, 0x654, UR25 ;  /* 0x0000065437107896 */ /* 0x000fe40008000019 */
[----:B------:R-:W-:Y:S03]  /*56b0*/  ULEA UR5, UR21, UR29, 0x3 ;  /* 0x0000001d15057291 */ /* 0x000fe6000f8e18ff */
[----:B------:R1:W-:Y:S01]  /*56c0*/  @!UP0 UTMALDG.3D [UR24], [UR6], desc[UR18] ;  /* 0x00001218060085b4 */ /* 0x0003e20008011000 */
[----:B------:R-:W-:Y:S05]  /*56d0*/  VOTEU.ALL UP0, P1 ;  /* 0x0000000000ff7886 */ /* 0x000fea0000800000 */
[----:B------:R1:W-:Y:S01]  /*56e0*/  @!UP0 UTMALDG.3D [UR8], [UR6], desc[UR18] ;  /* 0x00001208060085b4 */ /* 0x0003e20008011000 */
[----:B------:R1:W-:Y:S01]  /*56f0*/  @!P1 SYNCS.ARRIVE.TRANS64.RED.A0TR RZ, [UR4+0x80], R0 ;  /* 0x00008000ffff99a7 */ /* 0x0003e20008300404 */
[----:B------:R-:W-:Y:S01]  /*5700*/  SYNCS.ARRIVE.TRANS64.RED.A1T0 RZ, [UR16], RZ ;  /* 0x000000ffffff79a7 */ /* 0x000fe20008100410 */
[----:B------:R-:W2:Y:S02]  /*5710*/  SYNCS.PHASECHK.TRANS64.TRYWAIT P0, [UR5+0x98], R6 ;  /* 0x00009806ff0075a7 */ /* 0x000ea40008001105 */
[----:B-12---:R-:W-:Y:S05]  /*5720*/  @!P0 BRA `(.L_x_101) ;  /* 0x0000003400888947 */ /* 0x006fea0003800000 */
.L_x_184:
[----:B------:R-:W-:Y:S01]  /*5730*/  UIADD3 UR17, UPT, UPT, UR5, 0x80, URZ ;  /* 0x0000008005117890 */ /* 0x000fe2000fffe0ff */
[----:B-1----:R-:W-:Y:S01]  /*5740*/  @!P1 IADD3 R6, P0, PT, R16, 0x580, RZ ;  /* 0x0000058010069810 */ /* 0x002fe20007f1e0ff */
[----:B------:R-:W-:Y:S01]  /*5750*/  UPLOP3.LUT UP3, UPT, UPT, UPT, UPT, 0x80, 0x8 ;  /* 0x000000000008789c */ /* 0x000fe20003f6f070 */
[----:B------:R-:W-:Y:S01]  /*5760*/  R2UR UR43, R50 ;  /* 0x00000000322b72ca */ /* 0x000fe200000e0000 */
[----:B------:R-:W-:Y:S01]  /*5770*/  UMOV UR24, 0x0 ;  /* 0x0000000000187882 */ /* 0x000fe20000000000 */
[----:B------:R-:W-:Y:S01]  /*5780*/  @!P1 R2UR UR6, R6 ;  /* 0x00000000060692ca */ /* 0x000fe200000e0000 */
[----:B------:R-:W-:Y:S01]  /*5790*/  @!P1 IMAD.X R0, RZ, RZ, R17, P0 ;  /* 0x000000ffff009224 */ /* 0x000fe200000e0611 */
[----:B------:R-:W-:Y:S01]  /*57a0*/  UMOV UR25, 0x10000000 ;  /* 0x1000000000197882 */ /* 0x000fe20000000000 */
[----:B------:R-:W-:Y:S01]  /*57b0*/  UMOV UR19, UR27 ;  /* 0x0000001b00137c82 */ /* 0x000fe20008000000 */
[----:B------:R-:W-:Y:S01]  /*57c0*/  UMOV UR20, UR36 ;  /* 0x0000002400147c82 */ /* 0x000fe20008000000 */
[----:B------:R-:W-:Y:S01]  /*57d0*/  UMOV UR11, UR27 ;  /* 0x0000001b000b7c82 */ /* 0x000fe20008000000 */
[----:B------:R-:W-:Y:S01]  /*57e0*/  @!P1 R2UR UR4, R0 ;  /* 0x00000000000492ca */ /* 0x000fe200000e0000 */
[----:B------:R-:W-:Y:S01]  /*57f0*/  UMOV UR12, UR36 ;  /* 0x00000024000c7c82 */ /* 0x000fe20008000000 */
[----:B------:R-:W-:Y:S01]  /*5800*/  UMOV UR9, UR17 ;  /* 0x0000001100097c82 */ /* 0x000fe20008000000 */
[----:B------:R-:W-:Y:S01]  /*5810*/  VOTEU.ALL UP0, P1 ;  /* 0x0000000000ff7886 */ /* 0x000fe20000800000 */
[----:B------:R-:W-:Y:S01]  /*5820*/  R2UR UR28, R51 ;  /* 0x00000000331c72ca */ /* 0x000fe200000e0000 */
[----:B------:R-:W-:Y:S01]  /*5830*/  UMOV UR36, UR30 ;  /* 0x0000001e00247c82 */ /* 0x000fe20008000000 */
[----:B------:R-:W-:Y:S01]  /*5840*/  ISETP.NE.AND P0, PT, R14, 0x2, PT ;  /* 0x000000020e00780c */ /* 0x000fe20003f05270 */
[----:B------:R-:W-:Y:S01]  /*5850*/  IMAD.U32 R8, RZ, RZ, UR6 ;  /* 0x00000006ff087e24 */ /* 0x000fe2000f8e00ff */
[----:B------:R-:W-:Y:S02]  /*5860*/  @!UP0 UIADD3 UR18, UPT, UPT, UR26, 0x10, URZ ;  /* 0x000000101a128890 */ /* 0x000fe4000fffe0ff */
[----:B------:R-:W-:Y:S01]  /*5870*/  @!UP0 UIADD3 UR10, UPT, UPT, UR26, 0x30, URZ ;  /* 0x000000301a0a8890 */ /* 0x000fe2000fffe0ff */
[----:B------:R-:W-:Y:S01]  /*5880*/  SEL R0, RZ, 0x1, P0 ;  /* 0x00000001ff007807 */ /* 0x000fe20000000000 */
[----:B------:R-:W-:Y:S01]  /*5890*/  UIADD3 UR26, UPT, UPT, UR13, UR43, URZ ;  /* 0x0000002b0d1a7290 */ /* 0x000fe2000fffe0ff */
[----:B------:R-:W-:Y:S01]  /*58a0*/  IMAD.U32 R9, RZ, RZ, UR4 ;  /* 0x00000004ff097e24 */ /* 0x000fe2000f8e00ff */
[----:B------:R-:W-:Y:S01]  /*58b0*/  @!P1 R2UR UR6, R8 ;  /* 0x00000000080692ca */ /* 0x000fe200000e0000 */
[----:B------:R-:W-:Y:S01]  /*58c0*/  @!UP0 ULEA UR4, UR21, UR29, 0xc ;  /* 0x0000001d15048291 */ /* 0x000fe2000f8e60ff */
[----:B------:R-:W-:Y:S02]  /*58d0*/  LOP3.LUT R13, R13, R0, RZ, 0x3c, !PT ;  /* 0x000000000d0d7212 */ /* 0x000fe400078e3cff */
[----:B------:R-:W-:Y:S01]  /*58e0*/  @!P1 R2UR UR7, R9 ;  /* 0x00000000090792ca */ /* 0x000fe200000e0000 */
[----:B------:R-:W-:Y:S01]  /*58f0*/  @!UP0 UIADD3 UR16, UPT, UPT, UR4, 0x200, URZ ;  /* 0x0000020004108890 */ /* 0x000fe2000fffe0ff */
[----:B------:R-:W-:Y:S01]  /*5900*/  SEL R14, R14, RZ, P0 ;  /* 0x000000ff0e0e7207 */ /* 0x000fe20000000000 */
[----:B------:R-:W-:Y:S01]  /*5910*/  @!UP0 UIADD3 UR8, UPT, UPT, UR4, 0xa00, URZ ;  /* 0x00000a0004088890 */ /* 0x000fe2000fffe0ff */
[----:B------:R-:W-:Y:S01]  /*5920*/  VOTEU.ALL UP0, P1 ;  /* 0x0000000000ff7886 */ /* 0x000fe20000800000 */
[----:B------:R-:W-:Y:S08]  /*5930*/  UPRMT UR4, UR55, 0x654, UR17 ;  /* 0x0000065437047896 */ /* 0x000ff00008000011 */
[----:B------:R1:W-:Y:S01]  /*5940*/  @!UP0 UTMALDG.3D [UR16], [UR6], desc[UR24] ;  /* 0x00001810060085b4 */ /* 0x0003e20008011000 */
[----:B------:R-:W-:Y:S05]  /*5950*/  VOTEU.ALL UP0, P1 ;  /* 0x0000000000ff7886 */ /* 0x000fea0000800000 */
[----:B------:R2:W-:Y:S01]  /*5960*/  @!UP0 UTMALDG.3D [UR8], [UR6], desc[UR24] ;  /* 0x00001808060085b4 */ /* 0x0005e20008011000 */
[----:B------:R3:W-:Y:S01]  /*5970*/  @!P1 SYNCS.ARRIVE.TRANS64.RED.A0TR RZ, [UR5+0x80], R7 ;  /* 0x00008007ffff99a7 */ /* 0x0007e20008300405 */
[----:B------:R-:W-:Y:S01]  /*5980*/  SYNCS.ARRIVE.TRANS64.RED.A1T0 RZ, [UR4], RZ ;  /* 0x000000ffffff79a7 */ /* 0x000fe20008100404 */
[----:B------:R-:W-:Y:S04]  /*5990*/  UIADD3 UR4, UPT, UPT, UR21, 0x1, URZ ;  /* 0x0000000115047890 */ /* 0x000fe8000fffe0ff */
[----:B------:R-:W-:Y:S04]  /*59a0*/  UISETP.NE.AND UP0, UPT, UR4, 0x3, UPT ;  /* 0x000000030400788c */ /* 0x000fe8000bf05270 */
[----:B------:R-:W-:Y:S02]  /*59b0*/  USEL UR5, URZ, 0x1, UP0 ;  /* 0x00000001ff057887 */ /* 0x000fe40008000000 */
[----:B-1----:R-:W-:Y:S04]  /*59c0*/  UIADD3 UR20, UPT, UPT, UR14, UR28, URZ ;  /* 0x0000001c0e147290 */ /* 0x002fe8000fffe0ff */
[----:B------:R-:W-:Y:S01]  /*59d0*/  LOP3.LUT R15, R15, UR5, RZ, 0x3c, !PT ;  /* 0x000000050f0f7c12 */ /* 0x000fe2000f8e3cff */
[----:B--2---:R-:W-:Y:S01]  /*59e0*/  USEL UR12, UR4, URZ, UP0 ;  /* 0x000000ff040c7287 */ /* 0x004fe20008000000 */
[----:B------:R-:W-:Y:S11]  /*59f0*/  BRA.U UP1, `(.L_x_102) ;  /* 0xfffffff101b47547 */ /* 0x000ff6000b83ffff */
[----:B------:R-:W-:Y:S01]  /*5a00*/  UIADD3 UR29, UPT, UPT, UR29, 0x98, URZ ;  /* 0x000000981d1d7890 */ /* 0x000fe2000fffe0ff */
[----:B----4-:R-:W-:-:S03]  /*5a10*/  SHF.L.U32 R2, R15, 0x1f, RZ ;  /* 0x0000001f0f027819 */ /* 0x010fc600000006ff */
[----:B------:R-:W-:-:S09]  /*5a20*/  ULEA UR4, UR12, UR29, 0x3 ;  /* 0x0000001d0c047291 */ /* 0x000fd2000f8e18ff */
[----:B------:R-:W1:Y:S02]  /*5a30*/  SYNCS.PHASECHK.TRANS64.TRYWAIT P0, [UR4], R2 ;  /* 0x00000002ff0075a7 */ /* 0x000e640008001104 */
[----:B-1----:R-:W-:Y:S05]  /*5a40*/  @!P0 BRA `(.L_x_103) ;  /* 0x0000003000d88947 */ /* 0x002fea0003800000 */
.L_x_186:
        /* <DEDUP_REMOVED lines=9> */
.L_x_188:
[----:B------:R-:W-:-:S04]  /*5ae0*/  UIADD3 UR4, UPT, UPT, UR4, 0x1, URZ ;  /* 0x0000000104047890 */ /* 0x000fc8000fffe0ff */
[----:B------:R-:W-:-:S04]  /*5af0*/  UISETP.NE.AND UP0, UPT, UR4, 0x3, UPT ;  /* 0x000000030400788c */ /* 0x000fc8000bf05270 */
[----:B------:R-:W-:Y:S02]  /*5b00*/  USEL UR5, URZ, 0x1, UP0 ;  /* 0x00000001ff057887 */ /* 0x000fe40008000000 */
[----:B------:R-:W-:-:S04]  /*5b10*/  USEL UR4, UR4, URZ, UP0 ;  /* 0x000000ff04047287 */ /* 0x000fc80008000000 */
[----:B------:R-:W-:Y:S01]  /*5b20*/  ULEA UR4, UR4, UR29, 0x3 ;  /* 0x0000001d04047291 */ /* 0x000fe2000f8e18ff */
[----:B-1----:R-:W-:-:S04]  /*5b30*/  LOP3.LUT R2, R15, UR5, RZ, 0x3c, !PT ;  /* 0x000000050f027c12 */ /* 0x002fc8000f8e3cff */
[----:B------:R-:W-:Y:S01]  /*5b40*/  SHF.L.U32 R2, R2, 0x1f, RZ ;  /* 0x0000001f02027819 */ /* 0x000fe200000006ff */
[----:B------:R-:W-:-:S07]  /*5b50*/  IMAD.U32 R0, RZ, RZ, UR4 ;  /* 0x00000004ff007e24 */ /* 0x000fce000f8e00ff */
.L_x_105:
[----:B-1----:R1:W2:Y:S02]  /*5b60*/  SYNCS.PHASECHK.TRANS64.TRYWAIT P0, [R0+URZ], R2 ;  /* 0x00000002000075a7 */ /* 0x0022a400080011ff */
[----:B--2---:R-:W-:Y:S05]  /*5b70*/  @!P0 NANOSLEEP.SYNCS 0x989680 ;  /* 0x009896800000895d */ /* 0x004fea0003900000 */
[----:B------:R-:W2:Y:S02]  /*5b80*/  @!P0 SYNCS.PHASECHK.TRANS64 P0, [R0+URZ], R2 ;  /* 0x00000002000085a7 */ /* 0x000ea400080010ff */
[----:B--2---:R-:W-:Y:S05]  /*5b90*/  @P0 EXIT ;  /* 0x000000000000094d */ /* 0x004fea0003800000 */
[----:B------:R-:W-:Y:S05]  /*5ba0*/  BRA `(.L_x_105) ;  /* 0xfffffffc00ec7947 */ /* 0x000fea000383ffff */
.L_x_93:
[----:B------:R-:W-:-:S06]  /*5bb0*/  UISETP.GE.AND UP0, UPT, UR18, 0x4, UPT ;  /* 0x000000041200788c */ /* 0x000fcc000bf06270 */
[----:B------:R-:W-:-:S13]  /*5bc0*/  PLOP3.LUT P0, PT, PT, PT, UP0, 0x80, 0x8 ;  /* 0x000000000008781c */ /* 0x000fda0003f0f008 */
[----:B------:R-:W-:Y:S05]  /*5bd0*/  @!P0 EXIT ;  /* 0x000000000000894d */ /* 0x000fea0003800000 */
[----:B------:R-:W-:Y:S01]  /*5be0*/  BAR.SYNC.DEFER_BLOCKING 0x6, 0xa0 ;  /* 0x0182800000007b1d */ /* 0x000fe20000010000 */
[C---:B------:R-:W-:Y:S01]  /*5bf0*/  IMAD.SHL.U32 R45, R58.reuse, 0x10, RZ ;  /* 0x000000103a2d7824 */ /* 0x040fe200078e00ff */
[----:B------:R-:W-:Y:S01]  /*5c00*/  CS2R R56, SRZ ;  /* 0x0000000000387805 */ /* 0x000fe2000001ff00 */
[----:B------:R-:W-:Y:S02]  /*5c10*/  IMAD.SHL.U32 R3, R47, 0x200000, RZ ;  /* 0x002000002f037824 */ /* 0x000fe400078e00ff */
[C---:B------:R-:W-:Y:S01]  /*5c20*/  IMAD.U32 R23, R58.reuse, 0x10000, RZ ;  /* 0x000100003a177824 */ /* 0x040fe200078e00ff */
[----:B------:R-:W-:Y:S01]  /*5c30*/  UMOV UR45, 0x400 ;  /* 0x00000400002d7882 */ /* 0x000fe20000000000 */
[----:B------:R-:W1:Y:S01]  /*5c40*/  LDCU.64 UR4, c[0x0][0x890] ;  /* 0x00011200ff0477ac */ /* 0x000e620008000a00 */
[----:B------:R-:W2:Y:S01]  /*5c50*/  LDC.64 R42, c[0x0][0x8b0] ;  /* 0x00022c00ff2a7b82 */ /* 0x000ea20000000a00 */
[----:B------:R-:W-:Y:S01]  /*5c60*/  IMAD.SHL.U32 R2, R58, 0x2, RZ ;  /* 0x000000023a027824 */ /* 0x000fe200078e00ff */
[----:B------:R-:W-:Y:S01]  /*5c70*/  LOP3.LUT R7, R45, 0x40, RZ, 0xc0, !PT ;  /* 0x000000402d077812 */ /* 0x000fe200078ec0ff */
[----:B------:R-:W-:Y:S01]  /*5c80*/  ULEA UR45, UR55, UR45, 0x18 ;  /* 0x0000002d372d7291 */ /* 0x000fe2000f8ec0ff */
[----:B------:R-:W-:Y:S01]  /*5c90*/  IMAD.SHL.U32 R6, R47, 0x200, RZ ;  /* 0x000002002f067824 */ /* 0x000fe200078e00ff */
[----:B------:R-:W-:Y:S01]  /*5ca0*/  LOP3.LUT R44, R45, 0x5b0, RZ, 0xc0, !PT ;  /* 0x000005b02d2c7812 */ /* 0x000fe200078ec0ff */
[----:B------:R-:W-:Y:S01]  /*5cb0*/  IMAD.MOV.U32 R22, RZ, RZ, RZ ;  /* 0x000000ffff167224 */ /* 0x000fe200078e00ff */
[----:B------:R-:W-:Y:S01]  /*5cc0*/  LOP3.LUT R3, R3, 0x200000, RZ, 0xc0, !PT ;  /* 0x0020000003037812 */ /* 0x000fe200078ec0ff */
[----:B------:R-:W3:Y:S01]  /*5cd0*/  LDC.64 R40, c[0x0][0x8a8] ;  /* 0x00022a00ff287b82 */ /* 0x000ee20000000a00 */
[----:B------:R-:W-:Y:S01]  /*5ce0*/  LOP3.LUT R2, R7, 0x8, R2, 0xf8, !PT ;  /* 0x0000000807027812 */ /* 0x000fe200078ef802 */
[----:B------:R-:W-:Y:S01]  /*5cf0*/  IMAD.MOV.U32 R55, RZ, RZ, RZ ;  /* 0x000000ffff377224 */ /* 0x000fe200078e00ff */
[----:B------:R-:W-:Y:S01]  /*5d00*/  LOP3.LUT R44, R44, 0x200, R6, 0xf8, !PT ;  /* 0x000002002c2c7812 */ /* 0x000fe200078ef806 */
[----:B------:R-:W4:Y:S01]  /*5d10*/  LDCU UR63, c[0x0][0x370] ;  /* 0x00006e00ff3f77ac */ /* 0x000f220008000800 */
[----:B------:R-:W-:-:S02]  /*5d20*/  LOP3.LUT R23, R3, 0x400000, R23, 0xf8, !PT ;  /* 0x0040000003177812 */ /* 0x000fc400078ef817 */
[----:B------:R-:W-:Y:S01]  /*5d30*/  LOP3.LUT P0, RZ, R45, 0x40, RZ, 0xc0, !PT ;  /* 0x000000402dff7812 */ /* 0x000fe2000780c0ff */
[----:B------:R-:W4:Y:S01]  /*5d40*/  LDS R0, [UR45+0x170] ;  /* 0x0001702dff007984 */ /* 0x000f220008000800 */
[----:B-1----:R-:W-:Y:S01]  /*5d50*/  IMAD.U32 R49, RZ, RZ, UR4 ;  /* 0x00000004ff317e24 */ /* 0x002fe2000f8e00ff */
[----:B------:R-:W-:Y:S01]  /*5d60*/  UIADD3 UR4, UPT, UPT, UR45, 0x200, URZ ;  /* 0x000002002d047890 */ /* 0x000fe2000fffe0ff */
[----:B------:R-:W-:Y:S01]  /*5d70*/  LOP3.LUT R44, R44, R2, RZ, 0xfc, !PT ;  /* 0x000000022c2c7212 */ /* 0x000fe200078efcff */
[----:B------:R-:W-:Y:S01]  /*5d80*/  IMAD.U32 R48, RZ, RZ, UR5 ;  /* 0x00000005ff307e24 */ /* 0x000fe2000f8e00ff */
[----:B------:R-:W-:Y:S01]  /*5d90*/  P2R R2, PR, RZ, 0x1 ;  /* 0x00000001ff027803 */ /* 0x000fe20000000000 */
[----:B------:R-:W1:Y:S01]  /*5da0*/  LDCU UR43, c[0x0][0xb0c] ;  /* 0x00016180ff2b77ac */ /* 0x000e620008000800 */
[----:B------:R-:W-:Y:S01]  /*5db0*/  LOP3.LUT R58, R58, 0x60, RZ, 0xc0, !PT ;  /* 0x000000603a3a7812 */ /* 0x000fe200078ec0ff */
[----:B------:R-:W-:Y:S01]  /*5dc0*/  IMAD.U32 R60, RZ, RZ, UR4 ;  /* 0x00000004ff3c7e24 */ /* 0x000fe2000f8e00ff */
[----:B------:R-:W1:Y:S01]  /*5dd0*/  LDCU UR39, c[0x0][0xb30] ;  /* 0x00016600ff2777ac */ /* 0x000e620008000800 */
[----:B------:R-:W1:Y:S01]  /*5de0*/  LDCU.64 UR60, c[0x0][0x888] ;  /* 0x00011100ff3c77ac */ /* 0x000e620008000a00 */
[----:B------:R-:W1:Y:S01]  /*5df0*/  LDCU.64 UR40, c[0x0][0xb28] ;  /* 0x00016500ff2877ac */ /* 0x000e620008000a00 */
[----:B------:R-:W1:Y:S01]  /*5e00*/  LDCU.128 UR56, c[0x0][0xb10] ;  /* 0x00016200ff3877ac */ /* 0x000e620008000c00 */
[----:B------:R-:W1:Y:S01]  /*5e10*/  LDCU UR62, c[0x0][0x374] ;  /* 0x00006e80ff3e77ac */ /* 0x000e620008000800 */
[----:B------:R-:W-:Y:S01]  /*5e20*/  UMOV UR54, 0x1 ;  /* 0x0000000100367882 */ /* 0x000fe20000000000 */
[----:B------:R-:W-:Y:S01]  /*5e30*/  UMOV UR47, URZ ;  /* 0x000000ff002f7c82 */ /* 0x000fe20008000000 */
[----:B------:R-:W-:Y:S01]  /*5e40*/  UMOV UR53, URZ ;  /* 0x000000ff00357c82 */ /* 0x000fe20008000000 */
[----:B------:R-:W-:Y:S01]  /*5e50*/  UMOV UR52, URZ ;  /* 0x000000ff00347c82 */ /* 0x000fe20008000000 */
[----:B-1234-:R-:W-:-:S07]  /*5e60*/  IMAD.IADD R23, R0, 0x1, R23 ;  /* 0x0000000100177824 */ /* 0x01efce00078e0217 */
.L_x_136:
[C---:B------:R-:W-:Y:S02]  /*5e70*/  LEA R0, R55.reuse, UR45, 0x3 ;  /* 0x0000002d37007c11 */ /* 0x040fe4000f8e18ff */
[----:B------:R-:W-:Y:S02]  /*5e80*/  SHF.L.U32 R2, R56, 0x1f, RZ ;  /* 0x0000001f38027819 */ /* 0x000fe400000006ff */
[----:B------:R-:W-:Y:S02]  /*5e90*/  LEA R4, R55, UR45, 0x4 ;  /* 0x0000002d37047c11 */ /* 0x000fe4000f8e20ff */
[----:B------:R-:W1:Y:S02]  /*5ea0*/  SYNCS.PHASECHK.TRANS64.TRYWAIT P0, [R0+URZ+0xc0], R2 ;  /* 0x0000c002000075a7 */ /* 0x000e6400080011ff */
[----:B-1----:R-:W-:Y:S05]  /*5eb0*/  @!P0 BRA `(.L_x_106) ;  /* 0x0000002c00ec8947 */ /* 0x002fea0003800000 */
.L_x_189:
[----:B------:R-:W-:Y:S01]  /*5ec0*/  R2UR UR7, R59 ;  /* 0x000000003b0772ca */ /* 0x000fe200000e0000 */
[----:B------:R-:W2:Y:S01]  /*5ed0*/  LDS.128 R4, [R4+0x150] ;  /* 0x0001500004047984 */ /* 0x000ea20000000c00 */
[----:B-1----:R-:W-:Y:S01]  /*5ee0*/  VIADD R0, R0, 0xd0 ;  /* 0x000000d000007836 */ /* 0x002fe20000000000 */
[----:B------:R-:W-:Y:S04]  /*5ef0*/  UISETP.GE.AND UP0, UPT, UR42, 0x1, UPT ;  /* 0x000000012a00788c */ /* 0x000fe8000bf06270 */
[----:B------:R-:W-:Y:S01]  /*5f00*/  PRMT R0, RZ, 0x654, R0 ;  /* 0x00000654ff007816 */ /* 0x000fe20000000000 */
[----:B------:R-:W-:Y:S01]  /*5f10*/  @!PT LDS RZ, [RZ] ;  /* 0x00000000fffff984 */ /* 0x000fe20000000800 */
[----:B------:R-:W-:Y:S01]  /*5f20*/  @!PT LDS RZ, [RZ] ;  /* 0x00000000fffff984 */ /* 0x000fe20000000800 */
[----:B------:R-:W-:Y:S01]  /*5f30*/  @!PT LDS RZ, [RZ] ;  /* 0x00000000fffff984 */ /* 0x000fe20000000800 */
[----:B------:R-:W-:Y:S01]  /*5f40*/  @!PT LDS RZ, [RZ] ;  /* 0x00000000fffff984 */ /* 0x000fe20000000800 */
[----:B------:R1:W-:Y:S06]  /*5f50*/  MEMBAR.ALL.CTA ;  /* 0x0000000000007992 */ /* 0x0003ec0000008000 */
[----:B-1----:R-:W1:Y:S02]  /*5f60*/  FENCE.VIEW.ASYNC.S ;  /* 0x00000000000073c6 */ /* 0x002e640000000000 */
[----:B-1----:R1:W-:Y:S01]  /*5f70*/  SYNCS.ARRIVE.TRANS64.RED.A1T0 RZ, [R0+URZ], RZ ;  /* 0x000000ff00ff79a7 */ /* 0x0023e200081004ff */
[----:B--2---:R-:W-:Y:S11]  /*5f80*/  LOP3.LUT P0, RZ, R6, 0x1, RZ, 0xc0, !PT ;  /* 0x0000000106ff7812 */ /* 0x004ff6000780c0ff */
[----:B------:R-:W-:Y:S02]  /*5f90*/  @!UPT UIADD3 URZ, UPT, UPT, URZ, URZ, URZ ;  /* 0x000000fffffff290 */ /* 0x000fe4000fffe0ff */
[----:B------:R-:W-:Y:S01]  /*5fa0*/  VOTEU.ANY UP1, P0 ;  /* 0x0000000000ff7886 */ /* 0x000fe20000020100 */
[----:B------:R-:W-:Y:S01]  /*5fb0*/  PLOP3.LUT P0, PT, PT, PT, UP1, 0x80, 0x8 ;  /* 0x000000000008781c */ /* 0x000fe20003f0f018 */
[----:B------:R-:W-:Y:S06]  /*5fc0*/  UP2UR UR4, UPR, URZ, 0x2 ;  /* 0x00000002ff047883 */ /* 0x000fec0008000000 */
[----:B------:R-:W-:Y:S06]  /*5fd0*/  IMAD.U32 R61, RZ, RZ, UR4 ;  /* 0x00000004ff3d7e24 */ /* 0x000fec000f8e00ff */
[----:B------:R-:W-:Y:S02]  /*5fe0*/  @P0 SHF.R.U32.HI R2, RZ, 0x10, R5 ;  /* 0x00000010ff020819 */ /* 0x000fe40000011605 */
[----:B------:R-:W-:Y:S02]  /*5ff0*/  @P0 MOV R3, R4 ;  /* 0x0000000400030202 */ /* 0x000fe40000000f00 */
[----:B------:R-:W-:Y:S02]  /*6000*/  @P0 R2UR UR4, R2 ;  /* 0x00000000020402ca */ /* 0x000fe400000e0000 */
[----:B------:R-:W-:Y:S02]  /*6010*/  @P0 LOP3.LUT R4, R5, 0xffff, RZ, 0xc0, !PT ;  /* 0x0000ffff05040812 */ /* 0x000fe400078ec0ff */
[----:B------:R-:W-:Y:S02]  /*6020*/  @P0 R2UR UR6, R3 ;  /* 0x00000000030602ca */ /* 0x000fe400000e0000 */
[----:B------:R-:W-:Y:S07]  /*6030*/  @P0 R2UR UR5, R4 ;  /* 0x00000000040502ca */ /* 0x000fee00000e0000 */
[----:B------:R-:W-:Y:S02]  /*6040*/  @UP1 UMOV UR7, UR4 ;  /* 0x0000000400071c82 */ /* 0x000fe40008000000 */
[----:B------:R-:W-:Y:S02]  /*6050*/  IMAD.U32 R59, RZ, RZ, UR7 ;  /* 0x00000007ff3b7e24 */ /* 0x000fe4000f8e00ff */
[----:B------:R-:W-:Y:S02]  /*6060*/  @UP1 UMOV UR38, UR6 ;  /* 0x0000000600261c82 */ /* 0x000fe40008000000 */
[----:B------:R-:W-:Y:S01]  /*6070*/  @UP1 UMOV UR37, UR5 ;  /* 0x0000000500251c82 */ /* 0x000fe20008000000 */
[----:B-1----:R-:W-:Y:S05]  /*6080*/  BRA.U !UP0, `(.L_x_107) ;  /* 0x0000000108cc7547 */ /* 0x002fea000b800000 */
[----:B------:R-:W1:Y:S01]  /*6090*/  LDCU UR12, c[0x0][0xb20] ;  /* 0x00016400ff0c77ac */ /* 0x000e620008000800 */
[----:B------:R-:W-:Y:S02]  /*60a0*/  UIMAD.WIDE.U32 UR4, UR62, UR59, URZ ;  /* 0x0000003b3e0472a5 */ /* 0x000fe4000f8e00ff */
[----:B------:R-:W-:Y:S02]  /*60b0*/  UIMAD.WIDE.U32 UR6, UR63, UR56, URZ ;  /* 0x000000383f0672a5 */ /* 0x000fe4000f8e00ff */
[----:B------:R-:W-:Y:S02]  /*60c0*/  UISETP.NE.AND UP0, UPT, UR58, 0x1, UPT ;  /* 0x000000013a00788c */ /* 0x000fe4000bf05270 */
[----:B------:R-:W-:Y:S02]  /*60d0*/  UIMAD.WIDE.U32 UR8, UR37, UR59, URZ ;  /* 0x0000003b250872a5 */ /* 0x000fe4000f8e00ff */
[----:B------:R-:W-:Y:S02]  /*60e0*/  UIMAD.WIDE.U32 UR10, UR38, UR56, URZ ;  /* 0x00000038260a72a5 */ /* 0x000fe4000f8e00ff */
[----:B------:R-:W-:Y:S02]  /*60f0*/  UISETP.NE.AND UP1, UPT, UR43, 0x1, UPT ;  /* 0x000000012b00788c */ /* 0x000fe4000bf25270 */
[----:B------:R-:W-:Y:S01]  /*6100*/  UISETP.NE.AND UP2, UPT, UR42, 0x1, UPT ;  /* 0x000000012a00788c */ /* 0x000fe2000bf45270 */
[----:B------:R-:W-:Y:S02]  /*6110*/  UMOV UR4, UR5 ;  /* 0x0000000500047c82 */ /* 0x000fe40008000000 */
[----:B-1----:R-:W-:Y:S03]  /*6120*/  USHF.R.U32.HI UR5, URZ, UR12, UR4 ;  /* 0x0000000cff057299 */ /* 0x002fe60008011604 */
[----:B------:R-:W-:Y:S02]  /*6130*/  UMOV UR4, UR7 ;  /* 0x0000000700047c82 */ /* 0x000fe40008000000 */
[----:B------:R-:W-:Y:S02]  /*6140*/  USHF.R.U32.HI UR7, URZ, UR57, UR4 ;  /* 0x00000039ff077299 */ /* 0x000fe40008011604 */
[----:B------:R-:W-:Y:S02]  /*6150*/  USEL UR4, UR62, UR5, !UP0 ;  /* 0x000000053e047287 */ /* 0x000fe4000c000000 */
[----:B------:R-:W-:Y:S01]  /*6160*/  USEL UR7, UR63, UR7, !UP1 ;  /* 0x000000073f077287 */ /* 0x000fe2000c800000 */
[----:B------:R-:W-:Y:S01]  /*6170*/  UMOV UR5, UR9 ;  /* 0x0000000900057c82 */ /* 0x000fe20008000000 */
[----:B------:R-:W-:Y:S02]  /*6180*/  UIMAD.WIDE.U32 UR8, UR4, UR40, URZ ;  /* 0x00000028040872a5 */ /* 0x000fe4000f8e00ff */
[----:B------:R-:W-:Y:S03]  /*6190*/  USHF.R.U32.HI UR6, URZ, UR12, UR5 ;  /* 0x0000000cff067299 */ /* 0x000fe60008011605 */
[----:B------:R-:W-:Y:S01]  /*61a0*/  UMOV UR5, UR11 ;  /* 0x0000000b00057c82 */ /* 0x000fe20008000000 */
[----:B------:R-:W-:Y:S02]  /*61b0*/  UIMAD.WIDE.U32 UR10, UR7, UR40, URZ ;  /* 0x00000028070a72a5 */ /* 0x000fe4000f8e00ff */
[----:B------:R-:W-:Y:S02]  /*61c0*/  USHF.R.U32.HI UR12, URZ, UR57, UR5 ;  /* 0x00000039ff0c7299 */ /* 0x000fe40008011605 */
[----:B------:R-:W-:Y:S01]  /*61d0*/  USEL UR6, UR37, UR6, !UP0 ;  /* 0x0000000625067287 */ /* 0x000fe2000c000000 */
[----:B------:R-:W-:Y:S02]  /*61e0*/  UMOV UR5, UR9 ;  /* 0x0000000900057c82 */ /* 0x000fe40008000000 */
[----:B------:R-:W-:Y:S01]  /*61f0*/  UMOV UR10, UR11 ;  /* 0x0000000b000a7c82 */ /* 0x000fe20008000000 */
[----:B------:R-:W-:Y:S02]  /*6200*/  @UP2 USHF.R.U32.HI UR4, URZ, UR41, UR5 ;  /* 0x00000029ff042299 */ /* 0x000fe40008011605 */
[----:B------:R-:W-:Y:S02]  /*6210*/  @UP2 USHF.R.U32.HI UR7, URZ, UR41, UR10 ;  /* 0x00000029ff072299 */ /* 0x000fe4000801160a */
[----:B------:R-:W-:Y:S02]  /*6220*/  UIMAD UR4, UR42, UR4, URZ ;  /* 0x000000042a0472a4 */ /* 0x000fe4000f8e02ff */
[----:B------:R-:W-:Y:S02]  /*6230*/  UIMAD.WIDE.U32 UR10, UR6, UR40, URZ ;  /* 0x00000028060a72a5 */ /* 0x000fe4000f8e00ff */
[----:B------:R-:W-:Y:S02]  /*6240*/  USEL UR5, UR38, UR12, !UP1 ;  /* 0x0000000c26057287 */ /* 0x000fe4000c800000 */
[----:B------:R-:W-:Y:S02]  /*6250*/  UIMAD UR8, UR42, UR7, URZ ;  /* 0x000000072a0872a4 */ /* 0x000fe4000f8e02ff */
[----:B------:R-:W-:Y:S03]  /*6260*/  UISETP.GE.AND UP0, UPT, UR6, UR4, UPT ;  /* 0x000000040600728c */ /* 0x000fe6000bf06270 */
[----:B------:R-:W-:Y:S01]  /*6270*/  UMOV UR4, UR11 ;  /* 0x0000000b00047c82 */ /* 0x000fe20008000000 */
[----:B------:R-:W-:Y:S02]  /*6280*/  UISETP.GE.OR UP0, UPT, UR5, UR8, UP0 ;  /* 0x000000080500728c */ /* 0x000fe40008706670 */
[----:B------:R-:W-:Y:S02]  /*6290*/  USHF.R.U32.HI UR4, URZ, UR41, UR4 ;  /* 0x00000029ff047299 */ /* 0x000fe40008011604 */
[----:B------:R-:W-:Y:S02]  /*62a0*/  UIMAD.WIDE.U32 UR8, UR5, UR40, URZ ;  /* 0x00000028050872a5 */ /* 0x000fe4000f8e00ff */
[----:B------:R-:W-:Y:S02]  /*62b0*/  USEL UR11, UR6, UR4, !UP2 ;  /* 0x00000004060b7287 */ /* 0x000fe4000d000000 */
[----:B------:R-:W-:Y:S02]  /*62c0*/  UIADD3 UR8, UPT, UPT, -UR5, URZ, URZ ;  /* 0x000000ff05087290 */ /* 0x000fe4000fffe1ff */
[----:B------:R-:W-:Y:S01]  /*62d0*/  UIADD3 UR10, UPT, UPT, -UR11, URZ, URZ ;  /* 0x000000ff0b0a7290 */ /* 0x000fe2000fffe1ff */
[----:B------:R-:W-:Y:S01]  /*62e0*/  @!UP0 UMOV UR4, UR9 ;  /* 0x0000000900048c82 */ /* 0x000fe20008000000 */
[----:B------:R-:W-:Y:S02]  /*62f0*/  UIADD3 UR9, UPT, UPT, -UR6, URZ, URZ ;  /* 0x000000ff06097290 */ /* 0x000fe4000fffe1ff */
[----:B------:R-:W-:Y:S02]  /*6300*/  @!UP0 USHF.R.U32.HI UR4, URZ, UR41, UR4 ;  /* 0x00000029ff048299 */ /* 0x000fe40008011604 */
[----:B------:R-:W-:Y:S02]  /*6310*/  UIMAD UR10, UR42, UR10, UR6 ;  /* 0x0000000a2a0a72a4 */ /* 0x000fe4000f8e0206 */
[----:B------:R-:W-:Y:S04]  /*6320*/  @!UP0 USEL UR4, UR5, UR4, !UP2 ;  /* 0x0000000405048287 */ /* 0x000fe8000d000000 */
[----:B------:R-:W-:Y:S02]  /*6330*/  @!UP0 UIMAD UR10, UR7, UR10, UR4 ;  /* 0x0000000a070a82a4 */ /* 0x000fe4000f8e0204 */
[----:B------:R-:W-:Y:S02]  /*6340*/  @!UP0 UIADD3 UR11, UPT, UPT, UR11, -UR4, URZ ;  /* 0x800000040b0b8290 */ /* 0x000fe4000fffe0ff */
[----:B------:R-:W-:Y:S02]  /*6350*/  UIMAD UR7, UR43, UR8, UR38 ;  /* 0x000000082b0772a4 */ /* 0x000fe4000f8e0226 */
[----:B------:R-:W-:Y:S02]  /*6360*/  @!UP0 UIMAD UR6, UR11, UR42, UR5 ;  /* 0x0000002a0b0682a4 */ /* 0x000fe4000f8e0205 */
[----:B------:R-:W-:Y:S01]  /*6370*/  UIMAD UR4, UR58, UR9, UR37 ;  /* 0x000000093a0472a4 */ /* 0x000fe2000f8e0225 */
[----:B------:R-:W-:Y:S02]  /*6380*/  @!UP0 UMOV UR5, UR10 ;  /* 0x0000000a00058c82 */ /* 0x000fe40008000000 */
[----:B------:R-:W-:Y:S02]  /*6390*/  UIMAD UR38, UR5, UR43, UR7 ;  /* 0x0000002b052672a4 */ /* 0x000fe4000f8e0207 */
[----:B------:R-:W-:Y:S11]  /*63a0*/  UIMAD UR37, UR6, UR58, UR4 ;  /* 0x0000003a062572a4 */ /* 0x000ff6000f8e0204 */
[----:B------:R-:W-:Y:S01]  /*63b0*/  @!UPT UIADD3 URZ, UPT, UPT, URZ, URZ, URZ ;  /* 0x000000fffffff290 */ /* 0x000fe2000fffe0ff */
.L_x_107:
[----:B------:R-:W-:Y:S01]  /*63c0*/  UISETP.NE.AND UP0, UPT, UR39, 0x1, UPT ;  /* 0x000000012700788c */ /* 0x000fe2000bf05270 */
[----:B------:R-:W-:Y:S01]  /*63d0*/  R2UR UR11, R60 ;  /* 0x000000003c0b72ca */ /* 0x000fe200000e0000 */
[----:B------:R-:W-:Y:S01]  /*63e0*/  USHF.L.U32 UR50, UR20, 0x6, URZ ;  /* 0x0000000614327899 */ /* 0x000fe200080006ff */
[----:B------:R-:W-:Y:S01]  /*63f0*/  IADD3 R55, PT, PT, R55, 0x1, RZ ;  /* 0x0000000137377810 */ /* 0x000fe20007ffe0ff */
[----:B------:R-:W-:Y:S07]  /*6400*/  USHF.L.U32 UR49, UR26, 0x6, URZ ;  /* 0x000000061a317899 */ /* 0x000fee00080006ff */
[----:B------:R-:W1:Y:S01]  /*6410*/  @!UP0 LDCU.128 UR12, c[0x0][0xb10] ;  /* 0x00016200ff0c87ac */ /* 0x000e620008000c00 */
[----:B------:R-:W2:Y:S01]  /*6420*/  @!UP0 LDCU UR5, c[0x0][0xb0c] ;  /* 0x00016180ff0587ac */ /* 0x000ea20008000800 */
[----:B------:R-:W3:Y:S01]  /*6430*/  @!UP0 LDCU UR10, c[0x0][0xb20] ;  /* 0x00016400ff0a87ac */ /* 0x000ee20008000800 */
[----:B-1----:R-:W-:Y:S02]  /*6440*/  UIMAD.WIDE.U32 UR8, UR38, UR12, URZ ;  /* 0x0000000c260872a5 */ /* 0x002fe4000f8e00ff */
[----:B------:R-:W-:Y:S02]  /*6450*/  UIMAD.WIDE.U32 UR6, UR37, UR15, URZ ;  /* 0x0000000f250672a5 */ /* 0x000fe4000f8e00ff */
[----:B------:R-:W-:Y:S03]  /*6460*/  @!UP0 UISETP.NE.AND UP1, UPT, UR14, 0x1, UPT ;  /* 0x000000010e00888c */ /* 0x000fe6000bf25270 */
[----:B------:R-:W-:Y:S01]  /*6470*/  @!UP0 UMOV UR4, UR9 ;  /* 0x0000000900048c82 */ /* 0x000fe20008000000 */
[----:B--2---:R-:W-:Y:S02]  /*6480*/  @!UP0 UISETP.NE.AND UP2, UPT, UR5, 0x1, UPT ;  /* 0x000000010500888c */ /* 0x004fe4000bf45270 */
[----:B------:R-:W-:Y:S01]  /*6490*/  @!UP0 USHF.R.U32.HI UR4, URZ, UR13, UR4 ;  /* 0x0000000dff048299 */ /* 0x000fe20008011604 */
[----:B------:R-:W-:Y:S02]  /*64a0*/  @!UP0 UMOV UR6, UR7 ;  /* 0x0000000700068c82 */ /* 0x000fe40008000000 */
[----:B---3--:R-:W-:Y:S02]  /*64b0*/  @!UP0 USHF.R.U32.HI UR6, URZ, UR10, UR6 ;  /* 0x0000000aff068299 */ /* 0x008fe40008011606 */
[----:B------:R-:W-:Y:S02]  /*64c0*/  @!UP0 USEL UR7, UR38, UR4, !UP2 ;  /* 0x0000000426078287 */ /* 0x000fe4000d000000 */
[----:B------:R-:W-:Y:S04]  /*64d0*/  @!UP0 USEL UR6, UR37, UR6, !UP1 ;  /* 0x0000000625068287 */ /* 0x000fe8000c800000 */
[----:B------:R-:W-:Y:S02]  /*64e0*/  @!UP0 UIADD3 UR4, UPT, UPT, -UR7, UR6, URZ ;  /* 0x0000000607048290 */ /* 0x000fe4000fffe1ff */
[----:B------:R-:W-:Y:S02]  /*64f0*/  @!UP0 UIADD3 UR6, UPT, UPT, UR7, -UR6, URZ ;  /* 0x8000000607068290 */ /* 0x000fe4000fffe0ff */
[----:B------:R-:W-:Y:S02]  /*6500*/  @!UP0 UIMAD UR38, UR4, UR5, UR38 ;  /* 0x00000005042682a4 */ /* 0x000fe4000f8e0226 */
[----:B------:R-:W-:Y:S02]  /*6510*/  @!UP0 UIMAD UR37, UR6, UR14, UR37 ;  /* 0x0000000e062582a4 */ /* 0x000fe4000f8e0225 */
[----:B------:R-:W-:Y:S09]  /*6520*/  ULOP3.LUT UP0, URZ, UR11, 0x90, URZ, 0xc0, !UPT ;  /* 0x000000900bff7892 */ /* 0x000ff2000f80c0ff */
[----:B------:R-:W-:Y:S05]  /*6530*/  BRA.U !UP0, `(.L_x_108) ;  /* 0x00000001087c7547 */ /* 0x000fea000b800000 */
[----:B------:R-:W1:Y:S01]  /*6540*/  LDCU.64 UR8, c[0x4][0x80] ;  /* 0x01001000ff0877ac */ /* 0x000e620008000a00 */
[----:B------:R-:W-:Y:S01]  /*6550*/  MOV R2, 0x0 ;  /* 0x0000000000027802 */ /* 0x000fe20000000f00 */
[----:B------:R-:W-:Y:S02]  /*6560*/  HFMA2 R12, -RZ, RZ, 0, 5.9604644775390625e-08 ;  /* 0x00000001ff0c7431 */ /* 0x000fe400000001ff */
[----:B------:R-:W-:Y:S01]  /*6570*/  IMAD.MOV.U32 R8, RZ, RZ, 0x70 ;  /* 0x00000070ff087424 */ /* 0x000fe200078e00ff */
[----:B------:R2:W3:Y:S01]  /*6580*/  LDC.64 R14, c[0x4][R2] ;  /* 0x01000000020e7b82 */ /* 0x0004e20000000a00 */
[----:B------:R-:W4:Y:S01]  /*6590*/  LDCU.64 UR6, c[0x4][0x88] ;  /* 0x01001100ff0677ac */ /* 0x000f220008000a00 */
[----:B------:R-:W-:Y:S01]  /*65a0*/  IMAD.MOV.U32 R13, RZ, RZ, RZ ;  /* 0x000000ffff0d7224 */ /* 0x000fe200078e00ff */
[----:B------:R-:W2:Y:S01]  /*65b0*/  LDCU.64 UR4, c[0x4][0x8] ;  /* 0x01000100ff0477ac */ /* 0x000ea20008000a00 */
[----:B-1----:R-:W-:Y:S01]  /*65c0*/  MOV R5, UR9 ;  /* 0x0000000900057c02 */ /* 0x002fe20008000f00 */
[----:B------:R-:W-:Y:S01]  /*65d0*/  IMAD.U32 R4, RZ, RZ, UR8 ;  /* 0x00000008ff047e24 */ /* 0x000fe2000f8e00ff */
[----:B----4-:R-:W-:Y:S01]  /*65e0*/  MOV R7, UR7 ;  /* 0x0000000700077c02 */ /* 0x010fe20008000f00 */
[----:B------:R-:W-:Y:S01]  /*65f0*/  IMAD.U32 R6, RZ, RZ, UR6 ;  /* 0x00000006ff067e24 */ /* 0x000fe2000f8e00ff */
[----:B--2---:R-:W-:Y:S01]  /*6600*/  MOV R11, UR5 ;  /* 0x00000005000b7c02 */ /* 0x004fe20008000f00 */
[----:B------:R-:W-:Y:S02]  /*6610*/  IMAD.U32 R10, RZ, RZ, UR4 ;  /* 0x00000004ff0a7e24 */ /* 0x000fe4000f8e00ff */
[----:B------:R-:W-:Y:S07]  /*6620*/  LEPC R20, `(.L_x_109) ;  /* 0x000000001014794e */ /* 0x000fee0000000000 */
[----:B---3-5:R-:W-:Y:S05]  /*6630*/  CALL.ABS.NOINC R14 ;  /* 0x000000000e007343 */ /* 0x028fea0003c00000 */
.L_x_109:
[----:B------:R-:W1:Y:S01]  /*6640*/  LDCU.64 UR8, c[0x4][0x80] ;  /* 0x01001000ff0877ac */ /* 0x000e620008000a00 */
[----:B------:R-:W2:Y:S01]  /*6650*/  LDC.64 R2, c[0x4][R2] ;  /* 0x0100000002027b82 */ /* 0x000ea20000000a00 */
[----:B------:R-:W-:Y:S02]  /*6660*/  HFMA2 R12, -RZ, RZ, 0, 5.9604644775390625e-08 ;  /* 0x00000001ff0c7431 */ /* 0x000fe400000001ff */
[----:B------:R-:W-:Y:S02]  /*6670*/  IMAD.MOV.U32 R8, RZ, RZ, 0x70 ;  /* 0x00000070ff087424 */ /* 0x000fe400078e00ff */
[----:B------:R-:W-:Y:S01]  /*6680*/  IMAD.MOV.U32 R13, RZ, RZ, RZ ;  /* 0x000000ffff0d7224 */ /* 0x000fe200078e00ff */
[----:B------:R-:W3:Y:S01]  /*6690*/  LDCU.64 UR6, c[0x4][0x88] ;  /* 0x01001100ff0677ac */ /* 0x000ee20008000a00 */
[----:B------:R-:W4:Y:S01]  /*66a0*/  LDCU.64 UR4, c[0x4][0x8] ;  /* 0x01000100ff0477ac */ /* 0x000f220008000a00 */
[----:B-1----:R-:W-:Y:S02]  /*66b0*/  MOV R4, UR8 ;  /* 0x0000000800047c02 */ /* 0x002fe40008000f00 */
[----:B------:R-:W-:Y:S02]  /*66c0*/  MOV R5, UR9 ;  /* 0x0000000900057c02 */ /* 0x000fe40008000f00 */
[----:B---3--:R-:W-:Y:S01]  /*66d0*/  MOV R7, UR7 ;  /* 0x0000000700077c02 */ /* 0x008fe20008000f00 */
[----:B------:R-:W-:Y:S01]  /*66e0*/  IMAD.U32 R6, RZ, RZ, UR6 ;  /* 0x00000006ff067e24 */ /* 0x000fe2000f8e00ff */
[----:B----4-:R-:W-:Y:S01]  /*66f0*/  MOV R11, UR5 ;  /* 0x00000005000b7c02 */ /* 0x010fe20008000f00 */
[----:B------:R-:W-:Y:S02]  /*6700*/  IMAD.U32 R10, RZ, RZ, UR4 ;  /* 0x00000004ff0a7e24 */ /* 0x000fe4000f8e00ff */
[----:B------:R-:W-:Y:S07]  /*6710*/  LEPC R20, `(.L_x_108) ;  /* 0x000000001014794e */ /* 0x000fee0000000000 */
[----:B--2---:R-:W-:Y:S05]  /*6720*/  CALL.ABS.NOINC R2 ;  /* 0x0000000002007343 */ /* 0x004fea0003c00000 */
.L_x_108:
[----:B------:R-:W-:Y:S02]  /*6730*/  R2UR UR6, R52 ;  /* 0x00000000340672ca */ /* 0x000fe400000e0000 */
[----:B------:R-:W-:Y:S02]  /*6740*/  R2UR UR5, R49 ;  /* 0x00000000310572ca */ /* 0x000fe400000e0000 */
[----:B------:R-:W-:Y:S02]  /*6750*/  R2UR UR4, R48 ;  /* 0x00000000300472ca */ /* 0x000fe400000e0000 */
[----:B------:R-:W-:Y:S02]  /*6760*/  ISETP.NE.U32.AND P4, PT, R42, RZ, PT ;  /* 0x000000ff2a00720c */ /* 0x000fe40003f85070 */
[----:B------:R-:W-:Y:S02]  /*6770*/  ISETP.NE.U32.AND P2, PT, RZ, UR60, PT ;  /* 0x0000003cff007c0c */ /* 0x000fe4000bf45070 */
[----:B------:R-:W-:Y:S02]  /*6780*/  ISETP.NE.AND.EX P4, PT, R43, RZ, PT, P4 ;  /* 0x000000ff2b00720c */ /* 0x000fe40003f85340 */
[----:B------:R-:W-:Y:S01]  /*6790*/  ISETP.NE.AND.EX P2, PT, RZ, UR61, PT, P2 ;  /* 0x0000003dff007c0c */ /* 0x000fe2000bf45320 */
[----:B------:R-:W-:Y:S02]  /*67a0*/  UISETP.NE.AND UP2, UPT, UR6, URZ, UPT ;  /* 0x000000ff0600728c */ /* 0x000fe4000bf45270 */
[----:B------:R-:W-:Y:S04]  /*67b0*/  UISETP.NE.U32.AND UP0, UPT, UR5, URZ, UPT ;  /* 0x000000ff0500728c */ /* 0x000fe8000bf05070 */
[----:B------:R-:W-:Y:S01]  /*67c0*/  UISETP.NE.AND.EX UP1, UPT, UR4, URZ, UPT, UP0 ;  /* 0x000000ff0400728c */ /* 0x000fe2000bf25300 */
[----:B------:R-:W-:Y:S01]  /*67d0*/  PLOP3.LUT P1, PT, PT, PT, UP2, 0x80, 0x8 ;  /* 0x000000000008781c */ /* 0x000fe20003f2f028 */
[----:B------:R-:W-:Y:S03]  /*67e0*/  UPLOP3.LUT UP0, UPT, UPT, UPT, UPT, 0x40, 0x4 ;  /* 0x000000000004789c */ /* 0x000fe60003f0e870 */
[----:B------:R-:W-:Y:S06]  /*67f0*/  @UP2 UPLOP3.LUT UP0, UPT, UPT, UPT, UP1, 0x80, 0x8 ;  /* 0x000000000008289c */ /* 0x000fec0003f0f010 */
[----:B------:R-:W-:Y:S01]  /*6800*/  PLOP3.LUT P0, PT, PT, PT, UP0, 0x80, 0x8 ;  /* 0x000000000008781c */ /* 0x000fe20003f0f008 */
[----:B------:R-:W-:Y:S01]  /*6810*/  @!UPT UIADD3 URZ, UPT, UPT, URZ, URZ, URZ ;  /* 0x000000fffffff290 */ /* 0x000fe2000fffe0ff */
[----:B------:R-:W-:Y:S11]  /*6820*/  BRA.U !UP1, `(.L_x_110) ;  /* 0x0000000109407547 */ /* 0x000ff6000b800000 */
[----:B------:R-:W-:Y:S01]  /*6830*/  UISETP.NE.U32.AND UP0, UPT, UR60, URZ, UPT ;  /* 0x000000ff3c00728c */ /* 0x000fe2000bf05070 */
[----:B------:R-:W-:Y:S01]  /*6840*/  R2UR UR6, R49 ;  /* 0x00000000310672ca */ /* 0x000fe200000e0000 */
[----:B------:R-:W1:Y:S01]  /*6850*/  LDCU.64 UR8, c[0x0][0x358] ;  /* 0x00006b00ff0877ac */ /* 0x000e620008000a00 */
[----:B------:R-:W-:Y:S02]  /*6860*/  HFMA2 R46, -RZ, RZ, 0, 5.9604644775390625e-08 ;  /* 0x00000001ff2e7431 */ /* 0x000fe400000001ff */
[----:B------:R-:W-:Y:S01]  /*6870*/  IMAD.MOV.U32 R0, RZ, RZ, 0x1 ;  /* 0x00000001ff007424 */ /* 0x000fe200078e00ff */
[----:B------:R-:W-:Y:S06]  /*6880*/  UISETP.NE.AND.EX UP0, UPT, UR61, URZ, UPT, UP0 ;  /* 0x000000ff3d00728c */ /* 0x000fec000bf05300 */
[----:B------:R-:W-:Y:S05]  /*6890*/  PLOP3.LUT P3, PT, PT, PT, UP0, 0x80, 0x8 ;  /* 0x000000000008781c */ /* 0x000fea0003f6f008 */
[----:B------:R-:W2:Y:S01]  /*68a0*/  @UP0 LDCU.64 UR4, c[0x0][0x888] ;  /* 0x00011100ff0407ac */ /* 0x000ea20008000a00 */
[----:B------:R-:W-:Y:S07]  /*68b0*/  @UP0 UIMAD UR6, UR36, UR6, URZ ;  /* 0x00000006240602a4 */ /* 0x000fee000f8e02ff */
[----:B------:R-:W-:Y:S01]  /*68c0*/  @!P3 PRMT R46, R0, 0x7610, R46 ;  /* 0x00007610002eb816 */ /* 0x000fe2000000002e */
[----:B--2---:R-:W-:Y:S06]  /*68d0*/  @UP0 UIMAD.WIDE UR4, UR6, 0x4, UR4 ;  /* 0x00000004060408a5 */ /* 0x004fec000f8e0204 */
[----:B-----5:R-:W-:Y:S02]  /*68e0*/  IMAD.U32 R26, RZ, RZ, UR4 ;  /* 0x00000004ff1a7e24 */ /* 0x020fe4000f8e00ff */
[----:B------:R-:W-:Y:S03]  /*68f0*/  IMAD.U32 R27, RZ, RZ, UR5 ;  /* 0x00000005ff1b7e24 */ /* 0x000fe6000f8e00ff */
[----:B------:R-:W2:Y:S02]  /*6900*/  @!UP0 LDCU UR4, c[0x0][0x880] ;  /* 0x00011000ff0487ac */ /* 0x000ea40008000800 */
[----:B-1----:R1:W5:Y:S02]  /*6910*/  @P3 LDG.E R26, desc[UR8][R26.64] ;  /* 0x000000081a1a3981 */ /* 0x002364000c1e1900 */
[----:B-12---:R-:W-:Y:S02]  /*6920*/  @!P3 MOV R26, UR4 ;  /* 0x00000004001abc02 */ /* 0x006fe40008000f00 */
.L_x_110:
[----:B------:R-:W-:Y:S05]  /*6930*/  @!P4 BRA `(.L_x_111) ;  /* 0x000000000024c947 */ /* 0x000fea0003800000 */
[----:B------:R-:W-:Y:S01]  /*6940*/  ISETP.NE.U32.AND P3, PT, R40, RZ, PT ;  /* 0x000000ff2800720c */ /* 0x000fe20003f65070 */
[----:B------:R-:W1:Y:S03]  /*6950*/  LDCU.64 UR4, c[0x0][0x358] ;  /* 0x00006b00ff0477ac */ /* 0x000e660008000a00 */
[----:B------:R-:W-:Y:S11]  /*6960*/  ISETP.NE.AND.EX P3, PT, R41, RZ, PT, P3 ;  /* 0x000000ff2900720c */ /* 0x000ff60003f65330 */
[----:B------:R-:W-:Y:S02]  /*6970*/  @!UPT UIADD3 URZ, UPT, UPT, URZ, URZ, URZ ;  /* 0x000000fffffff290 */ /* 0x000fe4000fffe0ff */
[----:B------:R-:W2:Y:S01]  /*6980*/  @P3 LDC.64 R2, c[0x0][0x8a8] ;  /* 0x00022a00ff023b82 */ /* 0x000ea20000000a00 */
[----:B------:R-:W-:Y:S04]  /*6990*/  @P3 IMAD R0, R42, UR36, RZ ;  /* 0x000000242a003c24 */ /* 0x000fe8000f8e02ff */
[----:B--2---:R-:W-:Y:S05]  /*69a0*/  @P3 IMAD.WIDE R2, R0, 0x4, R2 ;  /* 0x0000000400023825 */ /* 0x004fea00078e0202 */
[----:B-1---5:R1:W5:Y:S02]  /*69b0*/  @P3 LDG.E R24, desc[UR4][R2.64] ;  /* 0x0000000402183981 */ /* 0x022364000c1e1900 */
[----:B-1----:R-:W2:Y:S02]  /*69c0*/  @!P3 LDC R24, c[0x0][0x8a0] ;  /* 0x00022800ff18bb82 */ /* 0x002ea40000000800 */
.L_x_111:
[----:B-----5:R-:W-:Y:S01]  /*69d0*/  FSETP.NEU.AND P3, PT, R26, RZ, PT ;  /* 0x000000ff1a00720b */ /* 0x020fe20003f6d000 */
[----:B------:R-:W-:Y:S01]  /*69e0*/  ULOP3.LUT UR4, UR54, 0x1, URZ, 0x3c, !UPT ;  /* 0x0000000136047892 */ /* 0x000fe2000f8e3cff */
[----:B------:R-:W-:Y:S01]  /*69f0*/  SEL R4, RZ, 0xffffffff, P2 ;  /* 0xffffffffff047807 */ /* 0x000fe20001000000 */
[----:B------:R-:W-:Y:S01]  /*6a00*/  IMAD.U32 R64, RZ, RZ, UR47 ;  /* 0x0000002fff407e24 */ /* 0x000fe2000f8e00ff */
[----:B------:R-:W-:Y:S01]  /*6a10*/  @P1 LOP3.LUT P2, RZ, R46, 0xff, RZ, 0xc0, !PT ;  /* 0x000000ff2eff1812 */ /* 0x000fe2000784c0ff */
[----:B------:R-:W-:Y:S01]  /*6a20*/  IMAD.SHL.U32 R66, R44, 0x2, RZ ;  /* 0x000000022c427824 */ /* 0x000fe200078e00ff */
[----:B------:R-:W-:Y:S01]  /*6a30*/  @P1 SEL R0, RZ, 0xffffffff, P3 ;  /* 0xffffffffff001807 */ /* 0x000fe20001800000 */
[----:B------:R-:W-:Y:S01]  /*6a40*/  IMAD.U32 R68, RZ, RZ, UR4 ;  /* 0x00000004ff447e24 */ /* 0x000fe2000f8e00ff */
[----:B------:R-:W-:Y:S01]  /*6a50*/  LEA R53, R22, UR45, 0x3 ;  /* 0x0000002d16357c11 */ /* 0x000fe2000f8e18ff */
[----:B------:R-:W-:Y:S01]  /*6a60*/  IMAD.SHL.U32 R64, R64, 0x1000, RZ ;  /* 0x0000100040407824 */ /* 0x000fe200078e00ff */
[----:B------:R-:W-:Y:S01]  /*6a70*/  @P0 SEL R0, R4, R0, !P2 ;  /* 0x0000000004000207 */ /* 0x000fe20005000000 */
[----:B------:R-:W-:Y:S01]  /*6a80*/  BSSY B1, `(.L_x_112) ;  /* 0x0000035000017945 */ /* 0x000fe20003800000 */
[----:B------:R-:W-:Y:S01]  /*6a90*/  PLOP3.LUT P2, PT, PT, PT, UP1, 0x80, 0x8 ;  /* 0x000000000008781c */ /* 0x000fe20003f4f018 */
[----:B------:R-:W-:Y:S01]  /*6aa0*/  IMAD.MOV.U32 R67, RZ, RZ, 0x1 ;  /* 0x00000001ff437424 */ /* 0x000fe200078e00ff */
[----:B------:R-:W-:Y:S01]  /*6ab0*/  @P1 LOP3.LUT R0, R0, 0x1, RZ, 0xc0, !PT ;  /* 0x0000000100001812 */ /* 0x000fe200078ec0ff */
[----:B------:R-:W-:Y:S01]  /*6ac0*/  IMAD R25, R22, 0x20, R23 ;  /* 0x0000002016197824 */ /* 0x000fe200078e0217 */
[----:B------:R-:W-:Y:S01]  /*6ad0*/  LOP3.LUT P4, R54, R46, 0xff, RZ, 0xc0, !PT ;  /* 0x000000ff2e367812 */ /* 0x000fe2000788c0ff */
[----:B------:R-:W-:Y:S01]  /*6ae0*/  IMAD.U32 R65, RZ, RZ, UR47 ;  /* 0x0000002fff417e24 */ /* 0x000fe2000f8e00ff */
[----:B------:R-:W-:Y:S01]  /*6af0*/  ISETP.NE.U32.OR P6, PT, R0, 0x1, !P1 ;  /* 0x000000010000780c */ /* 0x000fe20004fc5470 */
[----:B------:R-:W-:Y:S01]  /*6b00*/  IMAD.U32 R0, RZ, RZ, UR47 ;  /* 0x0000002fff007e24 */ /* 0x000fe2000f8e00ff */
[----:B------:R-:W-:Y:S02]  /*6b10*/  SEL R3, RZ, 0xffffffff, P3 ;  /* 0xffffffffff037807 */ /* 0x000fe40001800000 */
[----:B------:R-:W-:Y:S02]  /*6b20*/  CS2R R38, SRZ ;  /* 0x0000000000267805 */ /* 0x000fe4000001ff00 */
[----:B------:R-:W-:Y:S02]  /*6b30*/  P2R R62, PR, RZ, 0x40 ;  /* 0x00000040ff3e7803 */ /* 0x000fe40000000000 */
[----:B------:R-:W-:Y:S02]  /*6b40*/  CS2R R36, SRZ ;  /* 0x0000000000247805 */ /* 0x000fe4000001ff00 */
[----:B------:R-:W-:Y:S02]  /*6b50*/  LEA R0, R0, UR45, 0x3 ;  /* 0x0000002d00007c11 */ /* 0x000fe4000f8e18ff */
[----:B------:R-:W-:Y:S02]  /*6b60*/  CS2R R30, SRZ ;  /* 0x00000000001e7805 */ /* 0x000fe4000001ff00 */
[----:B------:R-:W-:Y:S02]  /*6b70*/  @P2 SEL R3, R4, R3, !P4 ;  /* 0x0000000304032207 */ /* 0x000fe40006000000 */
[----:B------:R-:W-:Y:S02]  /*6b80*/  CS2R R28, SRZ ;  /* 0x00000000001c7805 */ /* 0x000fe4000001ff00 */
[----:B------:R-:W-:Y:S02]  /*6b90*/  IADD3 R27, PT, PT, R64, UR45, R66 ;  /* 0x0000002d401b7c10 */ /* 0x000fe4000fffe042 */
[----:B------:R-:W-:Y:S02]  /*6ba0*/  LOP3.LUT R3, R3, 0x1, RZ, 0xc0, !PT ;  /* 0x0000000103037812 */ /* 0x000fe400078ec0ff */
[----:B------:R-:W-:Y:S02]  /*6bb0*/  @P6 SHF.L.U32 R2, R68, 0x1f, RZ ;  /* 0x0000001f44026819 */ /* 0x000fe400000006ff */
[----:B------:R-:W-:Y:S02]  /*6bc0*/  ISETP.NE.U32.AND P5, PT, R3, 0x1, PT ;  /* 0x000000010300780c */ /* 0x000fe40003fa5070 */
[----:B------:R1:W3:Y:S02]  /*6bd0*/  @P6 SYNCS.PHASECHK.TRANS64.TRYWAIT P1, [R0+URZ+0x80], R2 ;  /* 0x00008002000065a7 */ /* 0x0002e400080211ff */
[----:B------:R-:W-:Y:S02]  /*6be0*/  P2R R69, PR, RZ, 0x20 ;  /* 0x00000020ff457803 */ /* 0x000fe40000000000 */
[----:B-1----:R-:W-:Y:S04]  /*6bf0*/  SHF.L.U32 R2, R57, 0x1f, RZ ;  /* 0x0000001f39027819 */ /* 0x002fe800000006ff */
[----:B------:R1:W4:Y:S01]  /*6c00*/  SYNCS.PHASECHK.TRANS64.TRYWAIT P0, [R53+URZ+0xe0], R2 ;  /* 0x0000e002350075a7 */ /* 0x00032200080011ff */
[----:B---3--:R-:W-:Y:S01]  /*6c10*/  @P6 SEL R67, RZ, 0x1, !P1 ;  /* 0x00000001ff436807 */ /* 0x008fe20004800000 */
[----:B-1----:R-:W-:Y:S06]  /*6c20*/  @!P6 BRA `(.L_x_113) ;  /* 0x000000000068e947 */ /* 0x002fec0003800000 */
[----:B------:R-:W-:Y:S01]  /*6c30*/  LOP3.LUT P6, RZ, R45, 0x40, RZ, 0xc0, !PT ;  /* 0x000000402dff7812 */ /* 0x000fe200078cc0ff */
[----:B------:R-:W-:Y:S01]  /*6c40*/  VIADD R3, R27, 0x200 ;  /* 0x000002001b037836 */ /* 0x000fe20000000000 */
[----:B------:R-:W-:Y:S01]  /*6c50*/  ISETP.NE.AND P2, PT, R67, RZ, PT ;  /* 0x000000ff4300720c */ /* 0x000fe20003f45270 */
[----:B------:R-:W-:Y:S01]  /*6c60*/  BSSY B0, `(.L_x_114) ;  /* 0x000000d000007945 */ /* 0x000fe20003800000 */
[----:B------:R-:W-:Y:S01]  /*6c70*/  PLOP3.LUT P1, PT, PT, PT, PT, 0x8, 0x80 ;  /* 0x000000000080781c */ /* 0x000fe20003f2e170 */
[----:B------:R-:W-:Y:S01]  /*6c80*/  @P5 VIADD R4, R27, 0x210 ;  /* 0x000002101b045836 */ /* 0x000fe20000000000 */
[----:B------:R-:W-:Y:S02]  /*6c90*/  @P5 PLOP3.LUT P1, PT, P6, PT, PT, 0x80, 0x8 ;  /* 0x000000000008581c */ /* 0x000fe4000372f070 */
[----:B------:R-:W-:Y:S02]  /*6ca0*/  CS2R R38, SRZ ;  /* 0x0000000000267805 */ /* 0x000fe4000001ff00 */
[----:B------:R-:W-:Y:S02]  /*6cb0*/  CS2R R36, SRZ ;  /* 0x0000000000247805 */ /* 0x000fe4000001ff00 */
[----:B------:R-:W-:Y:S02]  /*6cc0*/  CS2R R30, SRZ ;  /* 0x00000000001e7805 */ /* 0x000fe4000001ff00 */
[----:B------:R-:W-:Y:S05]  /*6cd0*/  CS2R R28, SRZ ;  /* 0x00000000001c7805 */ /* 0x000fea000001ff00 */
[----:B------:R-:W-:Y:S01]  /*6ce0*/  @P1 VIADD R4, R3, 0xfffffff0 ;  /* 0xfffffff003041836 */ /* 0x000fe20000000000 */
[----:B------:R-:W-:Y:S06]  /*6cf0*/  @P2 BRA `(.L_x_115) ;  /* 0x00000000000c2947 */ /* 0x000fec0003800000 */
[----:B------:R-:W-:Y:S04]  /*6d00*/  SHF.L.U32 R3, R68, 0x1f, RZ ;  /* 0x0000001f44037819 */ /* 0x000fe800000006ff */
[----:B------:R-:W1:Y:S02]  /*6d10*/  SYNCS.PHASECHK.TRANS64.TRYWAIT P1, [R0+URZ+0x80], R3 ;  /* 0x00008003000075a7 */ /* 0x000e6400080211ff */
[----:B-1----:R-:W-:Y:S05]  /*6d20*/  @!P1 BRA `(.L_x_116) ;  /* 0x0000002000649947 */ /* 0x002fea0003800000 */
.L_x_115:
[----:B------:R-:W-:Y:S05]  /*6d30*/  BSYNC B0 ;  /* 0x0000000000007941 */ /* 0x000fea0003800000 */
.L_x_114:
[----:B------:R-:W-:Y:S01]  /*6d40*/  UIADD3 UR4, UPT, UPT, UR47, 0x1, URZ ;  /* 0x000000012f047890 */ /* 0x000fe2000fffe0ff */
[----:B------:R-:W-:Y:S03]  /*6d50*/  ISETP.NE.AND P1, PT, R69, RZ, PT ;  /* 0x000000ff4500720c */ /* 0x000fe60003f25270 */
[----:B------:R-:W-:Y:S04]  /*6d60*/  UISETP.NE.AND UP0, UPT, UR4, 0x3, UPT ;  /* 0x000000030400788c */ /* 0x000fe8000bf05270 */
[----:B------:R-:W-:Y:S02]  /*6d70*/  USEL UR5, URZ, 0x1, UP0 ;  /* 0x00000001ff057887 */ /* 0x000fe40008000000 */
[----:B------:R-:W-:Y:S04]  /*6d80*/  USEL UR4, UR4, URZ, UP0 ;  /* 0x000000ff04047287 */ /* 0x000fe80008000000 */
[----:B------:R3:W1:Y:S01]  /*6d90*/  @P1 LDS.128 R36, [R4] ;  /* 0x0000000004241984 */ /* 0x0006620000000c00 */
[----:B------:R-:W-:Y:S01]  /*6da0*/  LOP3.LUT R68, R68, UR5, RZ, 0x3c, !PT ;  /* 0x0000000544447c12 */ /* 0x000fe2000f8e3cff */
[----:B------:R-:W-:Y:S02]  /*6db0*/  IMAD.U32 R65, RZ, RZ, UR4 ;  /* 0x00000004ff417e24 */ /* 0x000fe4000f8e00ff */
[----:B------:R3:W1:Y:S04]  /*6dc0*/  @P1 LDS.128 R28, [R27+0x200] ;  /* 0x000200001b1c1984 */ /* 0x0006680000000c00 */
.L_x_113:
[----:B------:R-:W-:Y:S05]  /*6dd0*/  BSYNC B1 ;  /* 0x0000000000017941 */ /* 0x000fea0003800000 */
.L_x_112:
[----:B-1----:R-:W-:Y:S04]  /*6de0*/  SHF.R.U32.HI R0, RZ, 0x15, R25 ;  /* 0x00000015ff007819 */ /* 0x002fe80000011619 */
[----:B------:R-:W-:Y:S01]  /*6df0*/  LOP3.LUT P1, RZ, R0, 0x3, R47, 0x48, !PT ;  /* 0x0000000300ff7812 */ /* 0x000fe2000782482f */
[----:B------:R-:W-:Y:S01]  /*6e00*/  @!UPT UIADD3 URZ, UPT, UPT, URZ, URZ, URZ ;  /* 0x000000fffffff290 */ /* 0x000fe2000fffe0ff */
[----:B----4-:R-:W-:Y:S11]  /*6e10*/  @P0 BRA `(.L_x_117) ;  /* 0x0000000000080947 */ /* 0x010ff60003800000 */
[----:B------:R-:W1:Y:S02]  /*6e20*/  SYNCS.PHASECHK.TRANS64.TRYWAIT P0, [R53+URZ+0xe0], R2 ;  /* 0x0000e002350075a7 */ /* 0x000e6400080011ff */
[----:B-1----:R-:W-:Y:S05]  /*6e30*/  @!P0 BRA `(.L_x_118) ;  /* 0x0000002000348947 */ /* 0x002fea0003800000 */
.L_x_117:
[----:B------:R-:W-:Y:S05]  /*6e40*/  @!P1 BRA `(.L_x_119) ;  /* 0x0000000000409947 */ /* 0x000fea0003800000 */
[----:B------:R-:W4:Y:S01]  /*6e50*/  LDCU.64 UR8, c[0x4][0x70] ;  /* 0x01000e00ff0877ac */ /* 0x000f220008000a00 */
[----:B------:R-:W-:Y:S01]  /*6e60*/  MOV R3, 0x0 ;  /* 0x0000000000037802 */ /* 0x000fe20000000f00 */
[----:B------:R-:W-:Y:S02]  /*6e70*/  HFMA2 R12, -RZ, RZ, 0, 5.9604644775390625e-08 ;  /* 0x00000001ff0c7431 */ /* 0x000fe400000001ff */
[----:B------:R-:W-:Y:S02]  /*6e80*/  IMAD.MOV.U32 R8, RZ, RZ, 0x192 ;  /* 0x00000192ff087424 */ /* 0x000fe400078e00ff */
[----:B------:R-:W-:Y:S01]  /*6e90*/  IMAD.MOV.U32 R13, RZ, RZ, RZ ;  /* 0x000000ffff0d7224 */ /* 0x000fe200078e00ff */
[----:B------:R-:W5:Y:S01]  /*6ea0*/  LDCU.64 UR6, c[0x4][0x78] ;  /* 0x01000f00ff0677ac */ /* 0x000f620008000a00 */
[----:B-1----:R-:W1:Y:S01]  /*6eb0*/  LDC.64 R2, c[0x4][R3] ;  /* 0x0100000003027b82 */ /* 0x002e620000000a00 */
[----:B------:R-:W2:Y:S01]  /*6ec0*/  LDCU.64 UR4, c[0x4][0x10] ;  /* 0x01000200ff0477ac */ /* 0x000ea20008000a00 */
[----:B----4-:R-:W-:Y:S01]  /*6ed0*/  MOV R5, UR9 ;  /* 0x0000000900057c02 */ /* 0x010fe20008000f00 */
[----:B---3--:R-:W-:Y:S01]  /*6ee0*/  IMAD.U32 R4, RZ, RZ, UR8 ;  /* 0x00000008ff047e24 */ /* 0x008fe2000f8e00ff */
[----:B-----5:R-:W-:Y:S01]  /*6ef0*/  MOV R7, UR7 ;  /* 0x0000000700077c02 */ /* 0x020fe20008000f00 */
[----:B------:R-:W-:Y:S01]  /*6f00*/  IMAD.U32 R6, RZ, RZ, UR6 ;  /* 0x00000006ff067e24 */ /* 0x000fe2000f8e00ff */
[----:B--2---:R-:W-:Y:S01]  /*6f10*/  MOV R11, UR5 ;  /* 0x00000005000b7c02 */ /* 0x004fe20008000f00 */
[----:B------:R-:W-:Y:S02]  /*6f20*/  IMAD.U32 R10, RZ, RZ, UR4 ;  /* 0x00000004ff0a7e24 */ /* 0x000fe4000f8e00ff */
[----:B------:R-:W-:Y:S07]  /*6f30*/  LEPC R20, `(.L_x_119) ;  /* 0x000000001014794e */ /* 0x000fee0000000000 */
[----:B-1----:R-:W-:Y:S05]  /*6f40*/  CALL.ABS.NOINC R2 ;  /* 0x0000000002007343 */ /* 0x002fea0003c00000 */
.L_x_119:
[----:B------:R-:W-:Y:S01]  /*6f50*/  SHF.L.U32 R3, R28, 0x10, RZ ;  /* 0x000000101c037819 */ /* 0x000fe200000006ff */
[----:B------:R-:W-:Y:S05]  /*6f60*/  WARPSYNC.ALL ;  /* 0x0000000000007948 */ /* 0x000fea0003800000 */
[----:B------:R-:W-:Y:S01]  /*6f70*/  R2UR UR4, R25 ;  /* 0x00000000190472ca */ /* 0x000fe200000e0000 */
[----:B------:R-:W-:Y:S01]  /*6f80*/  BSSY.RECONVERGENT B0, `(.L_x_120) ;  /* 0x0000056000007945 */ /* 0x000fe20003800200 */
[C---:B------:R-:W-:Y:S02]  /*6f90*/  SHF.L.U32 R20, R29.reuse, 0x10, RZ ;  /* 0x000000101d147819 */ /* 0x040fe400000006ff */
[----:B------:R-:W-:Y:S02]  /*6fa0*/  LOP3.LUT R21, R29, 0xffff0000, RZ, 0xc0, !PT ;  /* 0xffff00001d157812 */ /* 0x000fe400078ec0ff */
[----:B------:R-:W-:Y:S02]  /*6fb0*/  MOV R63, 0x10 ;  /* 0x00000010003f7802 */ /* 0x000fe40000000f00 */
[----:B------:R-:W-:Y:S02]  /*6fc0*/  LOP3.LUT P6, RZ, R45, 0x40, RZ, 0xc0, !PT ;  /* 0x000000402dff7812 */ /* 0x000fe400078cc0ff */
[----:B------:R-:W-:Y:S02]  /*6fd0*/  ISETP.NE.AND P0, PT, R58, RZ, PT ;  /* 0x000000ff3a00720c */ /* 0x000fe40003f05270 */
[----:B------:R-:W-:Y:S01]  /*6fe0*/  SEL R63, R63, 0xfffffff0, !P6 ;  /* 0xfffffff03f3f7807 */ /* 0x000fe20007000000 */
[----:B---3--:R-:W2:Y:S02]  /*6ff0*/  LDTM.x16 R4, tmem[UR4] ;  /* 0x00000004000479ee */ /* 0x008ea40008240000 */
[----:B--2---:R-:W-:Y:S01]  /*7000*/  FMUL R0, R24, R4 ;  /* 0x0000000418007220 */ /* 0x004fe20000400000 */
[----:B------:R-:W-:Y:S01]  /*7010*/  LOP3.LUT R4, R28, 0xffff0000, RZ, 0xc0, !PT ;  /* 0xffff00001c047812 */ /* 0x000fe200078ec0ff */
[C---:B-1----:R-:W-:Y:S01]  /*7020*/  FMUL R2, R24.reuse, R5 ;  /* 0x0000000518027220 */ /* 0x042fe20000400000 */
[----:B------:R-:W-:Y:S01]  /*7030*/  FMUL R7, R24, R7 ;  /* 0x0000000718077220 */ /* 0x000fe20000400000 */
[----:B------:R-:W-:Y:S01]  /*7040*/  FFMA R0, R26, R3, R0 ;  /* 0x000000031a007223 */ /* 0x000fe20000000000 */
[----:B------:R-:W-:Y:S01]  /*7050*/  FMUL R3, R24, R6 ;  /* 0x0000000618037220 */ /* 0x000fe20000400000 */
[----:B------:R-:W-:Y:S01]  /*7060*/  FFMA R2, R26, R4, R2 ;  /* 0x000000041a027223 */ /* 0x000fe20000000002 */
[C---:B------:R-:W-:Y:S01]  /*7070*/  FMUL R4, R24.reuse, R8 ;  /* 0x0000000818047220 */ /* 0x040fe20000400000 */
[C---:B------:R-:W-:Y:S01]  /*7080*/  FMUL R8, R24.reuse, R12 ;  /* 0x0000000c18087220 */ /* 0x040fe20000400000 */
[----:B------:R-:W-:Y:S01]  /*7090*/  FMUL R12, R24, R16 ;  /* 0x00000010180c7220 */ /* 0x000fe20000400000 */
[----:B------:R-:W-:Y:S01]  /*70a0*/  SHF.L.U32 R16, R30, 0x10, RZ ;  /* 0x000000101e107819 */ /* 0x000fe200000006ff */
[----:B------:R-:W-:Y:S01]  /*70b0*/  FFMA R3, R26, R20, R3 ;  /* 0x000000141a037223 */ /* 0x000fe20000000003 */
[----:B------:R-:W-:Y:S01]  /*70c0*/  F2FP.BF16.F32.PACK_AB R32, R2, R0 ;  /* 0x000000000220723e */ /* 0x000fe200000010ff */
[----:B------:R-:W-:Y:S01]  /*70d0*/  FFMA R7, R26, R21, R7 ;  /* 0x000000151a077223 */ /* 0x000fe20000000007 */
[----:B------:R-:W-:Y:S01]  /*70e0*/  LOP3.LUT R0, R30, 0xffff0000, RZ, 0xc0, !PT ;  /* 0xffff00001e007812 */ /* 0x000fe200078ec0ff */
[----:B------:R-:W-:Y:S01]  /*70f0*/  FMUL R5, R24, R9 ;  /* 0x0000000918057220 */ /* 0x000fe20000400000 */
[C---:B------:R-:W-:Y:S01]  /*7100*/  SHF.L.U32 R2, R31.reuse, 0x10, RZ ;  /* 0x000000101f027819 */ /* 0x040fe200000006ff */
[----:B------:R-:W-:Y:S01]  /*7110*/  FFMA R4, R26, R16, R4 ;  /* 0x000000101a047223 */ /* 0x000fe20000000004 */
[----:B------:R-:W-:Y:S01]  /*7120*/  LOP3.LUT R16, R31, 0xffff0000, RZ, 0xc0, !PT ;  /* 0xffff00001f107812 */ /* 0x000fe200078ec0ff */
[----:B------:R-:W-:Y:S01]  /*7130*/  FMUL R6, R24, R10 ;  /* 0x0000000a18067220 */ /* 0x000fe20000400000 */
[----:B------:R-:W-:Y:S01]  /*7140*/  F2FP.BF16.F32.PACK_AB R33, R7, R3 ;  /* 0x000000030721723e */ /* 0x000fe200000010ff */
[----:B------:R-:W-:Y:S01]  /*7150*/  FFMA R5, R26, R0, R5 ;  /* 0x000000001a057223 */ /* 0x000fe20000000005 */
[----:B------:R-:W-:Y:S01]  /*7160*/  SHF.L.U32 R0, R36, 0x10, RZ ;  /* 0x0000001024007819 */ /* 0x000fe200000006ff */
[----:B------:R-:W-:Y:S01]  /*7170*/  FMUL R11, R24, R11 ;  /* 0x0000000b180b7220 */ /* 0x000fe20000400000 */
[----:B------:R-:W-:Y:S01]  /*7180*/  FFMA R6, R26, R2, R6 ;  /* 0x000000021a067223 */ /* 0x000fe20000000006 */
[----:B------:R-:W-:Y:S01]  /*7190*/  LOP3.LUT R2, R36, 0xffff0000, RZ, 0xc0, !PT ;  /* 0xffff000024027812 */ /* 0x000fe200078ec0ff */
[----:B------:R-:W-:Y:S01]  /*71a0*/  FMUL R9, R24, R13 ;  /* 0x0000000d18097220 */ /* 0x000fe20000400000 */
[C---:B------:R-:W-:Y:S01]  /*71b0*/  FFMA R11, R26.reuse, R16, R11 ;  /* 0x000000101a0b7223 */ /* 0x040fe2000000000b */
[C---:B------:R-:W-:Y:S01]  /*71c0*/  SHF.L.U32 R3, R37.reuse, 0x10, RZ ;  /* 0x0000001025037819 */ /* 0x040fe200000006ff */
[----:B------:R-:W-:Y:S01]  /*71d0*/  FFMA R8, R26, R0, R8 ;  /* 0x000000001a087223 */ /* 0x000fe20000000008 */
[C---:B------:R-:W-:Y:S01]  /*71e0*/  FMUL R10, R24.reuse, R14 ;  /* 0x0000000e180a7220 */ /* 0x040fe20000400000 */
[----:B------:R-:W-:Y:S01]  /*71f0*/  LOP3.LUT R0, R37, 0xffff0000, RZ, 0xc0, !PT ;  /* 0xffff000025007812 */ /* 0x000fe200078ec0ff */
[----:B------:R-:W-:Y:S01]  /*7200*/  FMUL R15, R24, R15 ;  /* 0x0000000f180f7220 */ /* 0x000fe20000400000 */
[C---:B------:R-:W-:Y:S01]  /*7210*/  FFMA R9, R26.reuse, R2, R9 ;  /* 0x000000021a097223 */ /* 0x040fe20000000009 */
[----:B------:R-:W-:Y:S01]  /*7220*/  FFMA R10, R26, R3, R10 ;  /* 0x000000031a0a7223 */ /* 0x000fe2000000000a */
[----:B------:R-:W-:Y:S01]  /*7230*/  SHF.L.U32 R2, R38, 0x10, RZ ;  /* 0x0000001026027819 */ /* 0x000fe200000006ff */
[----:B------:R-:W-:Y:S01]  /*7240*/  FFMA R15, R26, R0, R15 ;  /* 0x000000001a0f7223 */ /* 0x000fe2000000000f */
[----:B------:R-:W-:Y:S01]  /*7250*/  F2FP.BF16.F32.PACK_AB R34, R5, R4 ;  /* 0x000000040522723e */ /* 0x000fe200000010ff */
[----:B------:R-:W-:Y:S01]  /*7260*/  FMUL R13, R24, R17 ;  /* 0x00000011180d7220 */ /* 0x000fe20000400000 */
[----:B------:R-:W-:Y:S01]  /*7270*/  LOP3.LUT R3, R38, 0xffff0000, RZ, 0xc0, !PT ;  /* 0xffff000026037812 */ /* 0x000fe200078ec0ff */
[C---:B------:R-:W-:Y:S01]  /*7280*/  FMUL R14, R24.reuse, R18 ;  /* 0x00000012180e7220 */ /* 0x040fe20000400000 */
[C---:B------:R-:W-:Y:S01]  /*7290*/  SHF.L.U32 R4, R39.reuse, 0x10, RZ ;  /* 0x0000001027047819 */ /* 0x040fe200000006ff */
[----:B------:R-:W-:Y:S01]  /*72a0*/  FMUL R19, R24, R19 ;  /* 0x0000001318137220 */ /* 0x000fe20000400000 */
[----:B------:R-:W-:Y:S01]  /*72b0*/  LOP3.LUT R0, R39, 0xffff0000, RZ, 0xc0, !PT ;  /* 0xffff000027007812 */ /* 0x000fe200078ec0ff */
[C---:B------:R-:W-:Y:S01]  /*72c0*/  FFMA R12, R26.reuse, R2, R12 ;  /* 0x000000021a0c7223 */ /* 0x040fe2000000000c */
[----:B------:R-:W-:Y:S01]  /*72d0*/  F2FP.BF16.F32.PACK_AB R35, R11, R6 ;  /* 0x000000060b23723e */ /* 0x000fe200000010ff */
[C---:B------:R-:W-:Y:S01]  /*72e0*/  FFMA R13, R26.reuse, R3, R13 ;  /* 0x000000031a0d7223 */ /* 0x040fe2000000000d */
[C---:B------:R-:W-:Y:S01]  /*72f0*/  FFMA R14, R26.reuse, R4, R14 ;  /* 0x000000041a0e7223 */ /* 0x040fe2000000000e */
[----:B------:R-:W-:Y:S01]  /*7300*/  FFMA R19, R26, R0, R19 ;  /* 0x000000001a137223 */ /* 0x000fe20000000013 */
[----:B------:R-:W-:Y:S01]  /*7310*/  F2FP.BF16.F32.PACK_AB R8, R9, R8 ;  /* 0x000000080908723e */ /* 0x000fe200000010ff */
[----:B------:R1:W-:Y:S01]  /*7320*/  STS.128 [R27+0x200], R32 ;  /* 0x000200201b007388 */ /* 0x0003e20000000c00 */
[----:B------:R-:W-:Y:S02]  /*7330*/  F2FP.BF16.F32.PACK_AB R9, R15, R10 ;  /* 0x0000000a0f09723e */ /* 0x000fe400000010ff */
[----:B------:R-:W-:Y:S02]  /*7340*/  F2FP.BF16.F32.PACK_AB R10, R13, R12 ;  /* 0x0000000c0d0a723e */ /* 0x000fe400000010ff */
[----:B------:R-:W-:Y:S02]  /*7350*/  F2FP.BF16.F32.PACK_AB R11, R19, R14 ;  /* 0x0000000e130b723e */ /* 0x000fe400000010ff */
[----:B------:R-:W-:Y:S05]  /*7360*/  IADD3 R0, PT, PT, R27, R63, RZ ;  /* 0x0000003f1b007210 */ /* 0x000fea0007ffe0ff */
[----:B------:R1:W-:Y:S01]  /*7370*/  STS.128 [R0+0x200], R8 ;  /* 0x0002000800007388 */ /* 0x0003e20000000c00 */
[----:B------:R-:W-:Y:S01]  /*7380*/  @!PT LDS RZ, [RZ] ;  /* 0x00000000fffff984 */ /* 0x000fe20000000800 */
[----:B------:R-:W-:Y:S01]  /*7390*/  @!PT LDS RZ, [RZ] ;  /* 0x00000000fffff984 */ /* 0x000fe20000000800 */
[----:B------:R-:W-:Y:S01]  /*73a0*/  @!PT LDS RZ, [RZ] ;  /* 0x00000000fffff984 */ /* 0x000fe20000000800 */
[----:B------:R-:W-:Y:S01]  /*73b0*/  @!PT LDS RZ, [RZ] ;  /* 0x00000000fffff984 */ /* 0x000fe20000000800 */
[----:B------:R2:W-:Y:S07]  /*73c0*/  MEMBAR.ALL.CTA ;  /* 0x0000000000007992 */ /* 0x0005ee0000008000 */
[----:B--2---:R-:W2:Y:S02]  /*73d0*/  FENCE.VIEW.ASYNC.S ;  /* 0x00000000000073c6 */ /* 0x004ea40000000000 */
[----:B--2---:R-:W-:Y:S06]  /*73e0*/  BAR.SYNC.DEFER_BLOCKING 0x1, 0x80 ;  /* 0x0042000000007b1d */ /* 0x004fec0000010000 */
[----:B------:R-:W-:Y:S05]  /*73f0*/  @P0 BRA `(.L_x_121) ;  /* 0x0000000000380947 */ /* 0x000fea0003800000 */
[----:B------:R-:W2:Y:S01]  /*7400*/  LDCU.64 UR6, c[0x0][0x348] ;  /* 0x00006900ff0677ac */ /* 0x000ea20008000a00 */
[----:B------:R-:W-:Y:S01]  /*7410*/  R2UR UR5, R64 ;  /* 0x00000000400572ca */ /* 0x000fe200000e0000 */
[----:B------:R-:W-:Y:S01]  /*7420*/  UMOV UR51, UR36 ;  /* 0x0000002400337c82 */ /* 0x000fe20008000000 */
[----:B------:R-:W-:Y:S01]  /*7430*/  UIADD3 UR9, UPT, UPT, UR49, 0x20, URZ ;  /* 0x0000002031097890 */ /* 0x000fe2000fffe0ff */
[----:B------:R-:W-:Y:S01]  /*7440*/  UMOV UR10, UR50 ;  /* 0x00000032000a7c82 */ /* 0x000fe20008000000 */
[----:B------:R-:W-:Y:S09]  /*7450*/  UMOV UR11, UR36 ;  /* 0x00000024000b7c82 */ /* 0x000ff20008000000 */
[----:B------:R-:W-:Y:S02]  /*7460*/  UIADD3 UR5, UPT, UPT, UR45, UR5, URZ ;  /* 0x000000052d057290 */ /* 0x000fe4000fffe0ff */
[----:B--2---:R-:W-:Y:S02]  /*7470*/  UIADD3 UR4, UP0, UPT, UR6, 0x680, URZ ;  /* 0x0000068006047890 */ /* 0x004fe4000ff1e0ff */
[----:B------:R-:W-:Y:S02]  /*7480*/  UIADD3 UR48, UPT, UPT, UR5, 0x200, URZ ;  /* 0x0000020005307890 */ /* 0x000fe4000fffe0ff */
[----:B------:R-:W-:Y:S02]  /*7490*/  UIADD3 UR8, UPT, UPT, UR5, 0xa00, URZ ;  /* 0x00000a0005087890 */ /* 0x000fe4000fffe0ff */
[----:B------:R-:W-:Y:S09]  /*74a0*/  UIADD3.X UR5, UPT, UPT, URZ, UR7, URZ, UP0, !UPT ;  /* 0x00000007ff057290 */ /* 0x000ff200087fe4ff */
[----:B------:R2:W-:Y:S01]  /*74b0*/  UTMASTG.3D [UR48], [UR4] ;  /* 0x00000030040073b5 */ /* 0x0005e20008010000 */
[----:B------:R2:W-:Y:S02]  /*74c0*/  UTMASTG.3D [UR8], [UR4] ;  /* 0x00000008040073b5 */ /* 0x0005e40008010000 */
[----:B--2---:R0:W-:Y:S02]  /*74d0*/  UTMACMDFLUSH ;  /* 0x00000000000079b7 */ /* 0x0041e40000000000 */
.L_x_121:
[----:B------:R-:W-:Y:S05]  /*74e0*/  BSYNC.RECONVERGENT B0 ;  /* 0x0000000000007941 */ /* 0x000fea0003800200 */
.L_x_120:
[----:B------:R-:W-:Y:S01]  /*74f0*/  UIADD3 UR46, UPT, UPT, UR47, 0x1, URZ ;  /* 0x000000012f2e7890 */ /* 0x000fe2000fffe0ff */
[----:B------:R-:W-:Y:S03]  /*7500*/  BSSY.RECONVERGENT B0, `(.L_x_122) ;  /* 0x0000005000007945 */ /* 0x000fe60003800200 */
[----:B------:R-:W-:Y:S04]  /*7510*/  UISETP.NE.AND UP0, UPT, UR46, 0x3, UPT ;  /* 0x000000032e00788c */ /* 0x000fe8000bf05270 */
[----:B------:R-:W-:Y:S01]  /*7520*/  USEL UR44, UR46, URZ, UP0 ;  /* 0x000000ff2e2c7287 */ /* 0x000fe20008000000 */
[----:B------:R-:W-:Y:S11]  /*7530*/  @P0 BRA `(.L_x_123) ;  /* 0x0000000000040947 */ /* 0x000ff60003800000 */
[----:B------:R-:W-:Y:S04]  /*7540*/  DEPBAR.LE SB0, 0x1 ;  /* 0x000080400000791a */ /* 0x000fe80000000000 */
.L_x_123:
[----:B------:R-:W-:Y:S05]  /*7550*/  BSYNC.RECONVERGENT B0 ;  /* 0x0000000000007941 */ /* 0x000fea0003800200 */
.L_x_122:
[----:B------:R-:W-:Y:S01]  /*7560*/  BAR.SYNC.DEFER_BLOCKING 0x1, 0x80 ;  /* 0x0042000000007b1d */ /* 0x000fe20000010000 */
[----:B------:R-:W-:Y:S01]  /*7570*/  ISETP.NE.AND P1, PT, R62, RZ, PT ;  /* 0x000000ff3e00720c */ /* 0x000fe20003f25270 */
[----:B------:R-:W-:Y:S01]  /*7580*/  UISETP.NE.AND UP0, UPT, UR53, URZ, UPT ;  /* 0x000000ff3500728c */ /* 0x000fe2000bf05270 */
[----:B------:R-:W-:Y:S11]  /*7590*/  LEA R2, R65, UR45, 0x3 ;  /* 0x0000002d41027c11 */ /* 0x000ff6000f8e18ff */
[----:B------:R-:W-:Y:S01]  /*75a0*/  @P1 SHF.L.U32 R3, R68, 0x1f, RZ ;  /* 0x0000001f44031819 */ /* 0x000fe200000006ff */
[----:B------:R-:W-:Y:S06]  /*75b0*/  BRA.U !UP0, `(.L_x_124) ;  /* 0x0000000108247547 */ /* 0x000fec000b800000 */
[----:B------:R-:W-:Y:S01]  /*75c0*/  IMAD.U32 R4, RZ, RZ, UR52 ;  /* 0x00000034ff047e24 */ /* 0x000fe2000f8e00ff */
[----:B-1----:R-:W-:Y:S01]  /*75d0*/  MOV R0, UR55 ;  /* 0x0000003700007c02 */ /* 0x002fe20008000f00 */
[----:B------:R-:W-:Y:S03]  /*75e0*/  UIADD3 UR4, UPT, UPT, UR52, 0x1, URZ ;  /* 0x0000000134047890 */ /* 0x000fe6000fffe0ff */
[----:B------:R-:W-:Y:S01]  /*75f0*/  @P1 LEA R4, R4, UR45, 0x3 ;  /* 0x0000002d04041c11 */ /* 0x000fe2000f8e18ff */
[----:B------:R-:W-:Y:S04]  /*7600*/  UISETP.NE.AND UP0, UPT, UR4, 0x3, UPT ;  /* 0x000000030400788c */ /* 0x000fe8000bf05270 */
[----:B------:R-:W-:Y:S01]  /*7610*/  @P1 VIADD R4, R4, 0x98 ;  /* 0x0000009804041836 */ /* 0x000fe20000000000 */
[----:B------:R-:W-:Y:S04]  /*7620*/  USEL UR52, UR4, URZ, UP0 ;  /* 0x000000ff04347287 */ /* 0x000fe80008000000 */
[----:B------:R-:W-:Y:S04]  /*7630*/  @P1 PRMT R0, R0, 0x654, R4 ;  /* 0x0000065400001816 */ /* 0x000fe80000000004 */
[----:B------:R2:W-:Y:S04]  /*7640*/  @P1 SYNCS.ARRIVE.TRANS64.RED.A1T0 RZ, [R0+URZ], RZ ;  /* 0x000000ff00ff19a7 */ /* 0x0005e800081004ff */
.L_x_124:
[----:B------:R-:W3:Y:S01]  /*7650*/  @P1 SYNCS.PHASECHK.TRANS64.TRYWAIT P0, [R2+URZ+0x80], R3 ;  /* 0x00008003020015a7 */ /* 0x000ee200080011ff */
[----:B------:R-:W-:Y:S01]  /*7660*/  BSSY B1, `(.L_x_125) ;  /* 0x0000012000017945 */ /* 0x000fe20003800000 */
[----:B---3--:R-:W-:Y:S03]  /*7670*/  @P1 SEL R67, RZ, 0x1, !P0 ;  /* 0x00000001ff431807 */ /* 0x008fe60004000000 */
[----:B------:R-:W-:Y:S05]  /*7680*/  @!P1 BRA `(.L_x_126) ;  /* 0x00000000003c9947 */ /* 0x000fea0003800000 */
[----:B------:R-:W-:Y:S01]  /*7690*/  ISETP.NE.AND P1, PT, R69, RZ, PT ;  /* 0x000000ff4500720c */ /* 0x000fe20003f25270 */
[----:B------:R-:W-:Y:S01]  /*76a0*/  BSSY B0, `(.L_x_127) ;  /* 0x0000009000007945 */ /* 0x000fe20003800000 */
[----:B------:R-:W-:Y:S11]  /*76b0*/  ISETP.NE.AND P0, PT, R67, RZ, PT ;  /* 0x000000ff4300720c */ /* 0x000ff60003f05270 */
[----:B------:R-:W-:Y:S05]  /*76c0*/  @P1 IMAD R65, R65, 0x1000, R66 ;  /* 0x0000100041411824 */ /* 0x000fea00078e0242 */
[----:B-12---:R-:W-:Y:S05]  /*76d0*/  @P1 IADD3 R0, PT, PT, R65, UR45, RZ ;  /* 0x0000002d41001c10 */ /* 0x006fea000fffe0ff */
[----:B------:R-:W-:Y:S01]  /*76e0*/  @P1 IMAD.IADD R0, R63, 0x1, R0 ;  /* 0x000000013f001824 */ /* 0x000fe200078e0200 */
[----:B------:R-:W-:Y:S06]  /*76f0*/  @P0 BRA `(.L_x_128) ;  /* 0x00000000000c0947 */ /* 0x000fec0003800000 */
[----:B------:R-:W-:Y:S04]  /*7700*/  SHF.L.U32 R68, R68, 0x1f, RZ ;  /* 0x0000001f44447819 */ /* 0x000fe800000006ff */
[----:B------:R-:W1:Y:S02]  /*7710*/  SYNCS.PHASECHK.TRANS64.TRYWAIT P0, [R2+URZ+0x80], R68 ;  /* 0x00008044020075a7 */ /* 0x000e6400080011ff */
[----:B-1----:R-:W-:Y:S05]  /*7720*/  @!P0 BRA `(.L_x_129) ;  /* 0x00000018000c8947 */ /* 0x002fea0003800000 */
.L_x_128:
[----:B------:R-:W-:Y:S05]  /*7730*/  BSYNC B0 ;  /* 0x0000000000007941 */ /* 0x000fea0003800000 */
.L_x_127:
[----:B------:R-:W-:Y:S11]  /*7740*/  ISETP.NE.AND P0, PT, R69, RZ, PT ;  /* 0x000000ff4500720c */ /* 0x000ff60003f05270 */
[----:B------:R-:W-:Y:S02]  /*7750*/  @!UPT UIADD3 URZ, UPT, UPT, URZ, URZ, URZ ;  /* 0x000000fffffff290 */ /* 0x000fe4000fffe0ff */
[----:B------:R3:W4:Y:S04]  /*7760*/  @P0 LDS.128 R28, [R65+UR45+0x200] ;  /* 0x0002002d411c0984 */ /* 0x0007280008000c00 */
[----:B------:R3:W2:Y:S02]  /*7770*/  @P0 LDS.128 R36, [R0+0x200] ;  /* 0x0002000000240984 */ /* 0x0006a40000000c00 */
.L_x_126:
[----:B------:R-:W-:Y:S05]  /*7780*/  BSYNC B1 ;  /* 0x0000000000017941 */ /* 0x000fea0003800000 */
.L_x_125:
[----:B-123--:R-:W-:Y:S05]  /*7790*/  VIADD R0, R25, 0x10 ;  /* 0x0000001019007836 */ /* 0x00efea0000000000 */
[----:B------:R-:W-:Y:S04]  /*77a0*/  SHF.R.U32.HI R0, RZ, 0x15, R0 ;  /* 0x00000015ff007819 */ /* 0x000fe80000011600 */
[----:B------:R-:W-:Y:S11]  /*77b0*/  LOP3.LUT P0, RZ, R0, 0x3, R47, 0x48, !PT ;  /* 0x0000000300ff7812 */ /* 0x000ff6000780482f */
[----:B------:R-:W-:Y:S02]  /*77c0*/  @!UPT UIADD3 URZ, UPT, UPT, URZ, URZ, URZ ;  /* 0x000000fffffff290 */ /* 0x000fe4000fffe0ff */
[----:B------:R-:W-:Y:S05]  /*77d0*/  @!P0 BRA `(.L_x_130) ;  /* 0x0000000000408947 */ /* 0x000fea0003800000 */
[----:B------:R-:W1:Y:S01]  /*77e0*/  LDCU.64 UR8, c[0x4][0x70] ;  /* 0x01000e00ff0877ac */ /* 0x000e620008000a00 */
[----:B------:R-:W-:Y:S01]  /*77f0*/  MOV R3, 0x0 ;  /* 0x0000000000037802 */ /* 0x000fe20000000f00 */
[----:B------:R-:W-:Y:S02]  /*7800*/  HFMA2 R12, -RZ, RZ, 0, 5.9604644775390625e-08 ;  /* 0x00000001ff0c7431 */ /* 0x000fe400000001ff */
[----:B------:R-:W-:Y:S02]  /*7810*/  IMAD.MOV.U32 R8, RZ, RZ, 0x192 ;  /* 0x00000192ff087424 */ /* 0x000fe400078e00ff */
[----:B------:R-:W-:Y:S01]  /*7820*/  IMAD.MOV.U32 R13, RZ, RZ, RZ ;  /* 0x000000ffff0d7224 */ /* 0x000fe200078e00ff */
[----:B------:R-:W2:Y:S01]  /*7830*/  LDCU.64 UR6, c[0x4][0x78] ;  /* 0x01000f00ff0677ac */ /* 0x000ea20008000a00 */
[----:B------:R-:W3:Y:S01]  /*7840*/  LDC.64 R2, c[0x4][R3] ;  /* 0x0100000003027b82 */ /* 0x000ee20000000a00 */
[----:B------:R-:W5:Y:S01]  /*7850*/  LDCU.64 UR4, c[0x4][0x10] ;  /* 0x01000200ff0477ac */ /* 0x000f620008000a00 */
[----:B-1----:R-:W-:Y:S01]  /*7860*/  MOV R5, UR9 ;  /* 0x0000000900057c02 */ /* 0x002fe20008000f00 */
[----:B------:R-:W-:Y:S01]  /*7870*/  IMAD.U32 R4, RZ, RZ, UR8 ;  /* 0x00000008ff047e24 */ /* 0x000fe2000f8e00ff */
[----:B--2---:R-:W-:Y:S01]  /*7880*/  MOV R7, UR7 ;  /* 0x0000000700077c02 */ /* 0x004fe20008000f00 */
[----:B------:R-:W-:Y:S01]  /*7890*/  IMAD.U32 R6, RZ, RZ, UR6 ;  /* 0x00000006ff067e24 */ /* 0x000fe2000f8e00ff */
[----:B-----5:R-:W-:Y:S01]  /*78a0*/  MOV R11, UR5 ;  /* 0x00000005000b7c02 */ /* 0x020fe20008000f00 */
[----:B------:R-:W-:Y:S02]  /*78b0*/  IMAD.U32 R10, RZ, RZ, UR4 ;  /* 0x00000004ff0a7e24 */ /* 0x000fe4000f8e00ff */
[----:B------:R-:W-:Y:S07]  /*78c0*/  LEPC R20, `(.L_x_130) ;  /* 0x000000001014794e */ /* 0x000fee0000000000 */
[----:B---34-:R-:W-:Y:S05]  /*78d0*/  CALL.ABS.NOINC R2 ;  /* 0x0000000002007343 */ /* 0x018fea0003c00000 */
.L_x_130:
[----:B------:R-:W-:Y:S01]  /*78e0*/  ISETP.NE.AND P0, PT, R58, RZ, PT ;  /* 0x000000ff3a00720c */ /* 0x000fe20003f05270 */
[----:B------:R-:W-:Y:S05]  /*78f0*/  WARPSYNC.ALL ;  /* 0x0000000000007948 */ /* 0x000fea0003800000 */
[----:B------:R-:W-:Y:S01]  /*7900*/  R2UR UR4, R25 ;  /* 0x00000000190472ca */ /* 0x000fe200000e0000 */
[----:B------:R-:W-:Y:S01]  /*7910*/  BSSY.RECONVERGENT B0, `(.L_x_131) ;  /* 0x000005b000007945 */ /* 0x000fe20003800200 */
[C---:B----4-:R-:W-:Y:S02]  /*7920*/  SHF.L.U32 R0, R28.reuse, 0x10, RZ ;  /* 0x000000101c007819 */ /* 0x050fe400000006ff */
[----:B------:R-:W-:Y:S02]  /*7930*/  LOP3.LUT R2, R28, 0xffff0000, RZ, 0xc0, !PT ;  /* 0xffff00001c027812 */ /* 0x000fe400078ec0ff */
[C---:B------:R-:W-:Y:S02]  /*7940*/  SHF.L.U32 R20, R29.reuse, 0x10, RZ ;  /* 0x000000101d147819 */ /* 0x040fe400000006ff */
[----:B------:R-:W-:Y:S02]  /*7950*/  LOP3.LUT R21, R29, 0xffff0000, RZ, 0xc0, !PT ;  /* 0xffff00001d157812 */ /* 0x000fe400078ec0ff */
[C---:B------:R-:W-:Y:S02]  /*7960*/  SHF.L.U32 R25, R30.reuse, 0x10, RZ ;  /* 0x000000101e197819 */ /* 0x040fe400000006ff */
[----:B------:R-:W-:Y:S01]  /*7970*/  LOP3.LUT R27, R30, 0xffff0000, RZ, 0xc0, !PT ;  /* 0xffff00001e1b7812 */ /* 0x000fe200078ec0ff */
[----:B------:R-:W1:Y:S01]  /*7980*/  LDTM.x16 R4, tmem[UR4+0x10] ;  /* 0x00001004000479ee */ /* 0x000e620008240000 */
[C---:B------:R-:W-:Y:S01]  /*7990*/  SHF.L.U32 R28, R31.reuse, 0x10, RZ ;  /* 0x000000101f1c7819 */ /* 0x040fe200000006ff */
[----:B------:R-:W-:Y:S01]  /*79a0*/  NOP ;  /* 0x0000000000007918 */ /* 0x000fe20000000000 */
[----:B------:R-:W-:Y:S02]  /*79b0*/  LOP3.LUT R29, R31, 0xffff0000, RZ, 0xc0, !PT ;  /* 0xffff00001f1d7812 */ /* 0x000fe400078ec0ff */
[C---:B------:R-:W-:Y:S02]  /*79c0*/  SHF.L.U32 R30, R36.reuse, 0x10, RZ ;  /* 0x00000010241e7819 */ /* 0x040fe400000006ff */
[----:B------:R-:W-:Y:S02]  /*79d0*/  LOP3.LUT R31, R36, 0xffff0000, RZ, 0xc0, !PT ;  /* 0xffff0000241f7812 */ /* 0x000fe400078ec0ff */
[C---:B------:R-:W-:Y:S02]  /*79e0*/  SHF.L.U32 R32, R37.reuse, 0x10, RZ ;  /* 0x0000001025207819 */ /* 0x040fe400000006ff */
[----:B------:R-:W-:Y:S02]  /*79f0*/  LOP3.LUT R33, R37, 0xffff0000, RZ, 0xc0, !PT ;  /* 0xffff000025217812 */ /* 0x000fe400078ec0ff */
[C---:B------:R-:W-:Y:S02]  /*7a00*/  SHF.L.U32 R34, R38.reuse, 0x10, RZ ;  /* 0x0000001026227819 */ /* 0x040fe400000006ff */
[----:B------:R-:W-:Y:S02]  /*7a10*/  LOP3.LUT R35, R38, 0xffff0000, RZ, 0xc0, !PT ;  /* 0xffff000026237812 */ /* 0x000fe400078ec0ff */
[----:B------:R-:W-:Y:S02]  /*7a20*/  IADD3 R53, PT, PT, R53, 0x100, RZ ;  /* 0x0000010035357810 */ /* 0x000fe40007ffe0ff */
[----:B------:R-:W-:Y:S02]  /*7a30*/  SHF.L.U32 R36, R39, 0x10, RZ ;  /* 0x0000001027247819 */ /* 0x000fe400000006ff */
[----:B------:R-:W-:Y:S02]  /*7a40*/  LOP3.LUT R53, R53, 0xfefffff8, RZ, 0xc0, !PT ;  /* 0xfefffff835357812 */ /* 0x000fe400078ec0ff */
[----:B------:R-:W-:Y:S01]  /*7a50*/  LOP3.LUT R37, R39, 0xffff0000, RZ, 0xc0, !PT ;  /* 0xffff000027257812 */ /* 0x000fe200078ec0ff */
[C---:B-1----:R-:W-:Y:S01]  /*7a60*/  FMUL R4, R24.reuse, R4 ;  /* 0x0000000418047220 */ /* 0x042fe20000400000 */
[----:B------:R1:W-:Y:S01]  /*7a70*/  SYNCS.ARRIVE.TRANS64.RED.A1T0 RZ, [R53+URZ], RZ ;  /* 0x000000ff35ff79a7 */ /* 0x0003e200081004ff */
[C---:B------:R-:W-:Y:S01]  /*7a80*/  FMUL R5, R24.reuse, R5 ;  /* 0x0000000518057220 */ /* 0x040fe20000400000 */
[----:B------:R-:W-:Y:S01]  /*7a90*/  FMUL R6, R24, R6 ;  /* 0x0000000618067220 */ /* 0x000fe20000400000 */
[----:B------:R-:W-:Y:S01]  /*7aa0*/  FFMA R4, R26, R0, R4 ;  /* 0x000000001a047223 */ /* 0x000fe20000000004 */
[----:B------:R-:W-:Y:S01]  /*7ab0*/  FMUL R0, R24, R7 ;  /* 0x0000000718007220 */ /* 0x000fe20000400000 */
[C---:B------:R-:W-:Y:S01]  /*7ac0*/  FFMA R5, R26.reuse, R2, R5 ;  /* 0x000000021a057223 */ /* 0x040fe20000000005 */
[----:B------:R-:W-:Y:S01]  /*7ad0*/  FFMA R6, R26, R20, R6 ;  /* 0x000000141a067223 */ /* 0x000fe20000000006 */
[----:B------:R-:W-:Y:S01]  /*7ae0*/  FMUL R2, R24, R8 ;  /* 0x0000000818027220 */ /* 0x000fe20000400000 */
[----:B------:R-:W-:Y:S01]  /*7af0*/  FFMA R0, R26, R21, R0 ;  /* 0x000000151a007223 */ /* 0x000fe20000000000 */
[C---:B------:R-:W-:Y:S01]  /*7b00*/  FMUL R3, R24.reuse, R9 ;  /* 0x0000000918037220 */ /* 0x040fe20000400000 */
[----:B------:R-:W-:Y:S01]  /*7b10*/  F2FP.BF16.F32.PACK_AB R4, R5, R4 ;  /* 0x000000040504723e */ /* 0x000fe200000010ff */
[C---:B------:R-:W-:Y:S01]  /*7b20*/  FMUL R7, R24.reuse, R10 ;  /* 0x0000000a18077220 */ /* 0x040fe20000400000 */
[----:B------:R-:W-:Y:S01]  /*7b30*/  FMUL R11, R24, R11 ;  /* 0x0000000b180b7220 */ /* 0x000fe20000400000 */
[----:B------:R-:W-:Y:S01]  /*7b40*/  F2FP.BF16.F32.PACK_AB R5, R0, R6 ;  /* 0x000000060005723e */ /* 0x000fe200000010ff */
[----:B------:R-:W-:Y:S01]  /*7b50*/  FFMA R2, R26, R25, R2 ;  /* 0x000000191a027223 */ /* 0x000fe20000000002 */
[----:B------:R-:W-:Y:S01]  /*7b60*/  FMUL R8, R24, R12 ;  /* 0x0000000c18087220 */ /* 0x000fe20000400000 */
[----:B------:R-:W-:Y:S01]  /*7b70*/  MOV R0, UR44 ;  /* 0x0000002c00007c02 */ /* 0x000fe20008000f00 */
[----:B------:R-:W-:Y:S01]  /*7b80*/  FFMA R3, R26, R27, R3 ;  /* 0x0000001b1a037223 */ /* 0x000fe20000000003 */
[----:B------:R-:W-:Y:S01]  /*7b90*/  FMUL R9, R24, R13 ;  /* 0x0000000d18097220 */ /* 0x000fe20000400000 */
[----:B------:R-:W-:Y:S01]  /*7ba0*/  FFMA R7, R26, R28, R7 ;  /* 0x0000001c1a077223 */ /* 0x000fe20000000007 */
[----:B------:R-:W-:Y:S01]  /*7bb0*/  FMUL R10, R24, R14 ;  /* 0x0000000e180a7220 */ /* 0x000fe20000400000 */
[----:B------:R-:W-:Y:S01]  /*7bc0*/  FFMA R11, R26, R29, R11 ;  /* 0x0000001d1a0b7223 */ /* 0x000fe2000000000b */
[----:B------:R-:W-:Y:S01]  /*7bd0*/  FMUL R15, R24, R15 ;  /* 0x0000000f180f7220 */ /* 0x000fe20000400000 */
[----:B------:R-:W-:Y:S01]  /*7be0*/  FFMA R8, R26, R30, R8 ;  /* 0x0000001e1a087223 */ /* 0x000fe20000000008 */
[----:B------:R-:W-:Y:S01]  /*7bf0*/  LEA R0, R0, R44, 0xb ;  /* 0x0000002c00007211 */ /* 0x000fe200078e58ff */
[----:B------:R-:W-:Y:S01]  /*7c00*/  FMUL R12, R24, R16 ;  /* 0x00000010180c7220 */ /* 0x000fe20000400000 */
[----:B------:R-:W-:Y:S01]  /*7c10*/  FFMA R9, R26, R31, R9 ;  /* 0x0000001f1a097223 */ /* 0x000fe20000000009 */
[----:B------:R-:W-:Y:S01]  /*7c20*/  FMUL R13, R24, R17 ;  /* 0x00000011180d7220 */ /* 0x000fe20000400000 */
[----:B------:R-:W-:Y:S01]  /*7c30*/  FFMA R10, R26, R32, R10 ;  /* 0x000000201a0a7223 */ /* 0x000fe2000000000a */
[----:B------:R-:W-:Y:S01]  /*7c40*/  FMUL R14, R24, R18 ;  /* 0x00000012180e7220 */ /* 0x000fe20000400000 */
[----:B------:R-:W-:Y:S01]  /*7c50*/  FFMA R15, R26, R33, R15 ;  /* 0x000000211a0f7223 */ /* 0x000fe2000000000f */
[----:B------:R-:W-:Y:S01]  /*7c60*/  FMUL R19, R24, R19 ;  /* 0x0000001318137220 */ /* 0x000fe20000400000 */
[----:B------:R-:W-:Y:S01]  /*7c70*/  F2FP.BF16.F32.PACK_AB R6, R3, R2 ;  /* 0x000000020306723e */ /* 0x000fe200000010ff */
[C---:B------:R-:W-:Y:S01]  /*7c80*/  FFMA R12, R26.reuse, R34, R12 ;  /* 0x000000221a0c7223 */ /* 0x040fe2000000000c */
[----:B------:R-:W-:Y:S01]  /*7c90*/  F2FP.BF16.F32.PACK_AB R7, R11, R7 ;  /* 0x000000070b07723e */ /* 0x000fe200000010ff */
[----:B------:R-:W-:Y:S01]  /*7ca0*/  FFMA R13, R26, R35, R13 ;  /* 0x000000231a0d7223 */ /* 0x000fe2000000000d */
[----:B------:R-:W-:Y:S01]  /*7cb0*/  LEA R0, R0, UR45, 0x1 ;  /* 0x0000002d00007c11 */ /* 0x000fe2000f8e08ff */
[C---:B------:R-:W-:Y:S01]  /*7cc0*/  FFMA R14, R26.reuse, R36, R14 ;  /* 0x000000241a0e7223 */ /* 0x040fe2000000000e */
[----:B------:R-:W-:Y:S01]  /*7cd0*/  FFMA R19, R26, R37, R19 ;  /* 0x000000251a137223 */ /* 0x000fe20000000013 */
[----:B------:R-:W-:Y:S02]  /*7ce0*/  F2FP.BF16.F32.PACK_AB R8, R9, R8 ;  /* 0x000000080908723e */ /* 0x000fe400000010ff */
        /* <DEDUP_REMOVED lines=15> */
[----:B------:R-:W-:Y:S02]  /*7de0*/  ULEA UR5, UR44, UR45, 0xc ;  /* 0x0000002d2c057291 */ /* 0x000fe4000f8e60ff */
[----:B------:R-:W-:Y:S02]  /*7df0*/  UIADD3 UR13, UPT, UPT, UR49, 0x10, URZ ;  /* 0x00000010310d7890 */ /* 0x000fe4000fffe0ff */
[----:B------:R-:W-:Y:S02]  /*7e00*/  UIADD3 UR12, UPT, UPT, UR5, 0x200, URZ ;  /* 0x00000200050c7890 */ /* 0x000fe4000fffe0ff */
[----:B------:R-:W-:Y:S01]  /*7e10*/  UIADD3 UR8, UPT, UPT, UR5, 0xa00, URZ ;  /* 0x00000a0005087890 */ /* 0x000fe2000fffe0ff */
[----:B------:R-:W-:Y:S01]  /*7e20*/  UMOV UR14, UR50 ;  /* 0x00000032000e7c82 */ /* 0x000fe20008000000 */
[----:B------:R-:W-:Y:S01]  /*7e30*/  UMOV UR15, UR36 ;  /* 0x00000024000f7c82 */ /* 0x000fe20008000000 */
[----:B------:R-:W-:Y:S01]  /*7e40*/  UIADD3 UR9, UPT, UPT, UR49, 0x30, URZ ;  /* 0x0000003031097890 */ /* 0x000fe2000fffe0ff */
[----:B------:R-:W-:Y:S01]  /*7e50*/  UMOV UR10, UR50 ;  /* 0x00000032000a7c82 */ /* 0x000fe20008000000 */
[----:B------:R-:W-:Y:S01]  /*7e60*/  UMOV UR11, UR36 ;  /* 0x00000024000b7c82 */ /* 0x000fe20008000000 */
[----:B--2---:R-:W-:Y:S04]  /*7e70*/  UIADD3 UR4, UP0, UPT, UR6, 0x680, URZ ;  /* 0x0000068006047890 */ /* 0x004fe8000ff1e0ff */
[----:B------:R-:W-:Y:S09]  /*7e80*/  UIADD3.X UR5, UPT, UPT, URZ, UR7, URZ, UP0, !UPT ;  /* 0x00000007ff057290 */ /* 0x000ff200087fe4ff */
[----:B------:R2:W-:Y:S01]  /*7e90*/  UTMASTG.3D [UR12], [UR4] ;  /* 0x0000000c040073b5 */ /* 0x0005e20008010000 */
[----:B------:R2:W-:Y:S02]  /*7ea0*/  UTMASTG.3D [UR8], [UR4] ;  /* 0x00000008040073b5 */ /* 0x0005e40008010000 */
[----:B--2---:R0:W-:Y:S02]  /*7eb0*/  UTMACMDFLUSH ;  /* 0x00000000000079b7 */ /* 0x0041e40000000000 */
.L_x_132:
[----:B------:R-:W-:Y:S05]  /*7ec0*/  BSYNC.RECONVERGENT B0 ;  /* 0x0000000000007941 */ /* 0x000fea0003800200 */
.L_x_131:
[----:B------:R-:W-:Y:S01]  /*7ed0*/  UIADD3 UR4, UPT, UPT, UR44, 0x1, URZ ;  /* 0x000000012c047890 */ /* 0x000fe2000fffe0ff */
[----:B------:R-:W-:Y:S03]  /*7ee0*/  BSSY.RECONVERGENT B0, `(.L_x_133) ;  /* 0x0000008000007945 */ /* 0x000fe60003800200 */
[----:B------:R-:W-:Y:S04]  /*7ef0*/  UISETP.NE.AND UP0, UPT, UR4, 0x3, UPT ;  /* 0x000000030400788c */ /* 0x000fe8000bf05270 */
[----:B------:R-:W-:Y:S02]  /*7f00*/  UISETP.EQ.XOR UP1, UPT, UR46, 0x3, !UP0 ;  /* 0x000000032e00788c */ /* 0x000fe4000c722a70 */
[----:B------:R-:W-:Y:S02]  /*7f10*/  USEL UR47, UR4, URZ, UP0 ;  /* 0x000000ff042f7287 */ /* 0x000fe40008000000 */
[----:B------:R-:W-:Y:S04]  /*7f20*/  USEL UR5, URZ, 0x1, !UP1 ;  /* 0x00000001ff057887 */ /* 0x000fe8000c800000 */
[----:B------:R-:W-:Y:S01]  /*7f30*/  ULOP3.LUT UR54, UR54, UR5, URZ, 0x3c, !UPT ;  /* 0x0000000536367292 */ /* 0x000fe2000f8e3cff */
[----:B------:R-:W-:Y:S11]  /*7f40*/  @P0 BRA `(.L_x_134) ;  /* 0x0000000000040947 */ /* 0x000ff60003800000 */
[----:B------:R-:W-:Y:S04]  /*7f50*/  DEPBAR.LE SB0, 0x1 ;  /* 0x000080400000791a */ /* 0x000fe80000000000 */
.L_x_134:
[----:B------:R-:W-:Y:S05]  /*7f60*/  BSYNC.RECONVERGENT B0 ;  /* 0x0000000000007941 */ /* 0x000fea0003800200 */
.L_x_133:
[----:B------:R-:W-:Y:S01]  /*7f70*/  BAR.SYNC.DEFER_BLOCKING 0x1, 0x80 ;  /* 0x0042000000007b1d */ /* 0x000fe20000010000 */
[----:B------:R-:W-:Y:S01]  /*7f80*/  UISETP.NE.AND UP0, UPT, UR53, -0x2, UPT ;  /* 0xfffffffe3500788c */ /* 0x000fe2000bf05270 */
[----:B------:R-:W-:Y:S08]  /*7f90*/  IADD3 R22, PT, PT, R22, 0x1, RZ ;  /* 0x0000000116167810 */ /* 0x000ff00007ffe0ff */
[----:B------:R-:W-:Y:S05]  /*7fa0*/  BRA.U !UP0, `(.L_x_135) ;  /* 0x0000000108287547 */ /* 0x000fea000b800000 */
[----:B------:R-:W-:Y:S01]  /*7fb0*/  ISETP.NE.AND P0, PT, R62, RZ, PT ;  /* 0x000000ff3e00720c */ /* 0x000fe20003f05270 */
[----:B------:R-:W-:Y:S01]  /*7fc0*/  IMAD.U32 R2, RZ, RZ, UR52 ;  /* 0x00000034ff027e24 */ /* 0x000fe2000f8e00ff */
[----:B------:R-:W-:Y:S01]  /*7fd0*/  UIADD3 UR4, UPT, UPT, UR52, 0x1, URZ ;  /* 0x0000000134047890 */ /* 0x000fe2000fffe0ff */
[----:B-1----:R-:W-:Y:S03]  /*7fe0*/  IMAD.U32 R0, RZ, RZ, UR55 ;  /* 0x00000037ff007e24 */ /* 0x002fe6000f8e00ff */
[----:B------:R-:W-:Y:S04]  /*7ff0*/  UISETP.NE.AND UP0, UPT, UR4, 0x3, UPT ;  /* 0x000000030400788c */ /* 0x000fe8000bf05270 */
[----:B------:R-:W-:Y:S03]  /*8000*/  USEL UR52, UR4, URZ, UP0 ;  /* 0x000000ff04347287 */ /* 0x000fe60008000000 */
[----:B------:R-:W-:Y:S05]  /*8010*/  @P0 LEA R2, R2, UR45, 0x3 ;  /* 0x0000002d02020c11 */ /* 0x000fea000f8e18ff */
[----:B------:R-:W-:Y:S05]  /*8020*/  @P0 VIADD R2, R2, 0x98 ;  /* 0x0000009802020836 */ /* 0x000fea0000000000 */
[----:B------:R-:W-:Y:S04]  /*8030*/  @P0 PRMT R0, R0, 0x654, R2 ;  /* 0x0000065400000816 */ /* 0x000fe80000000002 */
[----:B------:R2:W-:Y:S03]  /*8040*/  @P0 SYNCS.ARRIVE.TRANS64.RED.A1T0 RZ, [R0+URZ], RZ ;  /* 0x000000ff00ff09a7 */ /* 0x0005e600081004ff */
.L_x_135:
[----:B------:R-:W-:Y:S01]  /*8050*/  R2UR UR6, R61 ;  /* 0x000000003d0672ca */ /* 0x000fe200000e0000 */
[----:B------:R-:W-:Y:S01]  /*8060*/  UIADD3 UR53, UPT, UPT, UR53, 0x2, URZ ;  /* 0x0000000235357890 */ /* 0x000fe2000fffe0ff */
[----:B------:R-:W-:Y:S02]  /*8070*/  R2UR UR5, R50 ;  /* 0x00000000320572ca */ /* 0x000fe400000e0000 */
[----:B------:R-:W-:Y:S02]  /*8080*/  R2UR UR4, R51 ;  /* 0x00000000330472ca */ /* 0x000fe400000e0000 */
[----:B------:R-:W-:Y:S02]  /*8090*/  R2UR UR36, R59 ;  /* 0x000000003b2472ca */ /* 0x000fe400000e0000 */
[----:B------:R-:W-:Y:S02]  /*80a0*/  ISETP.NE.AND P0, PT, R55, 0x2, PT ;  /* 0x000000023700780c */ /* 0x000fe40003f05270 */
[----:B------:R-:W-:Y:S02]  /*80b0*/  ISETP.NE.AND P1, PT, R22, 0x4, PT ;  /* 0x000000041600780c */ /* 0x000fe40003f25270 */
[----:B------:R-:W-:Y:S01]  /*80c0*/  SEL R2, RZ, 0x1, P0 ;  /* 0x00000001ff027807 */ /* 0x000fe20000000000 */
[----:B------:R-:W-:Y:S01]  /*80d0*/  UISETP.NE.AND UP0, UPT, UR6, URZ, UPT ;  /* 0x000000ff0600728c */ /* 0x000fe2000bf05270 */
[----:B-12---:R-:W-:Y:S01]  /*80e0*/  SEL R0, RZ, 0x1, P1 ;  /* 0x00000001ff007807 */ /* 0x006fe20000800000 */
[----:B------:R-:W-:Y:S01]  /*80f0*/  UIADD3 UR26, UPT, UPT, UR37, UR5, URZ ;  /* 0x00000005251a7290 */ /* 0x000fe2000fffe0ff */
[----:B------:R-:W-:Y:S01]  /*8100*/  LOP3.LUT R56, R56, R2, RZ, 0x3c, !PT ;  /* 0x0000000238387212 */ /* 0x000fe200078e3cff */
[----:B------:R-:W-:Y:S01]  /*8110*/  UIADD3 UR20, UPT, UPT, UR38, UR4, URZ ;  /* 0x0000000426147290 */ /* 0x000fe2000fffe0ff */
[----:B------:R-:W-:Y:S02]  /*8120*/  LOP3.LUT R57, R57, R0, RZ, 0x3c, !PT ;  /* 0x0000000039397212 */ /* 0x000fe400078e3cff */
[----:B------:R-:W-:Y:S02]  /*8130*/  SEL R55, R55, RZ, P0 ;  /* 0x000000ff37377207 */ /* 0x000fe40000000000 */
[----:B------:R-:W-:Y:S01]  /*8140*/  SEL R22, R22, RZ, P1 ;  /* 0x000000ff16167207 */ /* 0x000fe20000800000 */
[----:B------:R-:W-:Y:S06]  /*8150*/  BRA.U UP0, `(.L_x_136) ;  /* 0xffffffdd00447547 */ /* 0x000fec000b83ffff */
[----:B------:R-:W-:-:S13]  /*8160*/  R2UR UR4, R52 ;  /* 0x00000000340472ca */ /* 0x000fda00000e0000 */
[----:B------:R-:W-:-:S09]  /*8170*/  UISETP.NE.AND UP0, UPT, UR4, URZ, UPT ;  /* 0x000000ff0400728c */ /* 0x000fd2000bf05270 */
[----:B------:R-:W-:Y:S05]  /*8180*/  BRA.U !UP0, `(.L_x_137) ;  /* 0x0000000108487547 */ /* 0x000fea000b800000 */
[----:B------:R-:W1:Y:S02]  /*8190*/  LDCU.64 UR4, c[0x0][0x890] ;  /* 0x00011200ff0477ac */ /* 0x000e640008000a00 */
[----:B-1----:R-:W-:-:S04]  /*81a0*/  UISETP.NE.U32.AND UP0, UPT, UR4, URZ, UPT ;  /* 0x000000ff0400728c */ /* 0x002fc8000bf05070 */
[----:B------:R-:W-:-:S09]  /*81b0*/  UISETP.NE.AND.EX UP0, UPT, UR5, URZ, UPT, UP0 ;  /* 0x000000ff0500728c */ /* 0x000fd2000bf05300 */
[----:B------:R-:W-:Y:S05]  /*81c0*/  BRA.U UP0, `(.L_x_138) ;  /* 0x00000001000c7547 */ /* 0x000fea000b800000 */
[----:B------:R-:W-:-:S13]  /*81d0*/  FSETP.NEU.AND P0, PT, R26, RZ, PT ;  /* 0x000000ff1a00720b */ /* 0x000fda0003f0d000 */
[----:B------:R-:W-:Y:S05]  /*81e0*/  @!P0 EXIT ;  /* 0x000000000000894d */ /* 0x000fea0003800000 */
[----:B------:R-:W-:Y:S05]  /*81f0*/  BRA `(.L_x_137) ;  /* 0x00000000002c7947 */ /* 0x000fea0003800000 */
.L_x_138:
[----:B------:R-:W-:Y:S01]  /*8200*/  ISETP.NE.AND P0, PT, R54, RZ, PT ;  /* 0x000000ff3600720c */ /* 0x000fe20003f05270 */
[----:B------:R-:W-:-:S12]  /*8210*/  BSSY.RECONVERGENT B0, `(.L_x_137) ;  /* 0x0000009000007945 */ /* 0x000fd80003800200 */
[----:B------:R-:W-:Y:S05]  /*8220*/  @P0 BRA `(.L_x_139) ;  /* 0x0000000000140947 */ /* 0x000fea0003800000 */
[----:B------:R-:W1:Y:S02]  /*8230*/  LDCU.64 UR4, c[0x0][0x888] ;  /* 0x00011100ff0477ac */ /* 0x000e640008000a00 */
[----:B-1----:R-:W-:-:S04]  /*8240*/  ISETP.NE.U32.AND P0, PT, RZ, UR4, PT ;  /* 0x00000004ff007c0c */ /* 0x002fc8000bf05070 */
[----:B------:R-:W-:-:S13]  /*8250*/  ISETP.NE.AND.EX P0, PT, RZ, UR5, PT, P0 ;  /* 0x00000005ff007c0c */ /* 0x000fda000bf05300 */
[----:B------:R-:W-:Y:S05]  /*8260*/  @!P0 EXIT ;  /* 0x000000000000894d */ /* 0x000fea0003800000 */
[----:B------:R-:W-:Y:S05]  /*8270*/  BRA `(.L_x_140) ;  /* 0x0000000000087947 */ /* 0x000fea0003800000 */
.L_x_139:
[----:B------:R-:W-:-:S13]  /*8280*/  FSETP.NEU.AND P0, PT, R26, RZ, PT ;  /* 0x000000ff1a00720b */ /* 0x000fda0003f0d000 */
[----:B------:R-:W-:Y:S05]  /*8290*/  @!P0 EXIT ;  /* 0x000000000000894d */ /* 0x000fea0003800000 */
.L_x_140:
[----:B------:R-:W-:Y:S05]  /*82a0*/  BSYNC.RECONVERGENT B0 ;  /* 0x0000000000007941 */ /* 0x000fea0003800200 */
.L_x_137:
[----:B------:R-:W-:Y:S01]  /*82b0*/  ULEA UR4, UR52, UR45, 0x3 ;  /* 0x0000002d34047291 */ /* 0x000fe2000f8e18ff */
[----:B------:R-:W-:-:S04]  /*82c0*/  DEPBAR.LE SB0, 0x0 ;  /* 0x000080000000791a */ /* 0x000fc80000000000 */
[----:B------:R-:W-:-:S04]  /*82d0*/  UIADD3 UR4, UPT, UPT, UR4, 0x98, URZ ;  /* 0x0000009804047890 */ /* 0x000fc8000fffe0ff */
[----:B------:R-:W-:-:S09]  /*82e0*/  UPRMT UR4, UR55, 0x654, UR4 ;  /* 0x0000065437047896 */ /* 0x000fd20008000004 */
[----:B------:R-:W-:Y:S01]  /*82f0*/  SYNCS.ARRIVE.TRANS64.RED.A1T0 RZ, [UR4], RZ ;  /* 0x000000ffffff79a7 */ /* 0x000fe20008100404 */
[----:B------:R-:W-:Y:S05]  /*8300*/  EXIT ;  /* 0x000000000000794d */ /* 0x000fea0003800000 */
.L_x_24:
[----:B--2---:R2:W3:Y:S02]  /*8310*/  SYNCS.PHASECHK.TRANS64.TRYWAIT P0, [R0+URZ+0x130], R2 ;  /* 0x00013002000075a7 */ /* 0x0044e400080011ff */
[----:B---3--:R-:W-:Y:S05]  /*8320*/  @!P0 NANOSLEEP.SYNCS 0x989680 ;  /* 0x009896800000895d */ /* 0x008fea0003900000 */
[----:B------:R-:W3:Y:S02]  /*8330*/  @!P0 SYNCS.PHASECHK.TRANS64 P0, [R0+URZ+0x130], R2 ;  /* 0x00013002000085a7 */ /* 0x000ee400080010ff */
[----:B---3--:R-:W-:Y:S05]  /*8340*/  @!P0 BRA `(.L_x_24) ;  /* 0xfffffffc00f08947 */ /* 0x008fea000383ffff */
[----:B------:R-:W-:Y:S05]  /*8350*/  BRA `(.L_x_141) ;  /* 0xffffff9400dc7947 */ /* 0x000fea000383ffff */
.L_x_27:
[----:B-1----:R-:W-:-:S07]  /*8360*/  MOV R0, UR5 ;  /* 0x0000000500007c02 */ /* 0x002fce0008000f00 */
.L_x_142:
[----:B-1----:R1:W2:Y:S02]  /*8370*/  SYNCS.PHASECHK.TRANS64.TRYWAIT P0, [R0+URZ+0x40], R3 ;  /* 0x00004003000075a7 */ /* 0x0022a400080011ff */
[----:B--2---:R-:W-:Y:S05]  /*8380*/  @!P0 NANOSLEEP.SYNCS 0x989680 ;  /* 0x009896800000895d */ /* 0x004fea0003900000 */
[----:B------:R-:W2:Y:S02]  /*8390*/  @!P0 SYNCS.PHASECHK.TRANS64 P0, [R0+URZ+0x40], R3 ;  /* 0x00004003000085a7 */ /* 0x000ea400080010ff */
[----:B--2---:R-:W-:Y:S05]  /*83a0*/  @!P0 BRA `(.L_x_142) ;  /* 0xfffffffc00f08947 */ /* 0x004fea000383ffff */
[----:B------:R-:W-:Y:S05]  /*83b0*/  BRA `(.L_x_26) ;  /* 0xffffff9800347947 */ /* 0x000fea000383ffff */
.L_x_36:
[----:B-1----:R-:W-:-:S07]  /*83c0*/  MOV R0, UR6 ;  /* 0x0000000600007c02 */ /* 0x002fce0008000f00 */
.L_x_143:
[----:B-1----:R1:W2:Y:S02]  /*83d0*/  SYNCS.PHASECHK.TRANS64.TRYWAIT P0, [R0+URZ+0x40], R3 ;  /* 0x00004003000075a7 */ /* 0x0022a400080011ff */
[----:B--2---:R-:W-:Y:S05]  /*83e0*/  @!P0 NANOSLEEP.SYNCS 0x989680 ;  /* 0x009896800000895d */ /* 0x004fea0003900000 */
[----:B------:R-:W2:Y:S02]  /*83f0*/  @!P0 SYNCS.PHASECHK.TRANS64 P0, [R0+URZ+0x40], R3 ;  /* 0x00004003000085a7 */ /* 0x000ea400080010ff */
[----:B--2---:R-:W-:Y:S05]  /*8400*/  @!P0 BRA `(.L_x_143) ;  /* 0xfffffffc00f08947 */ /* 0x004fea000383ffff */
[----:B------:R-:W-:Y:S05]  /*8410*/  BRA `(.L_x_35) ;  /* 0xffffff9c00407947 */ /* 0x000fea000383ffff */
.L_x_43:
[----:B-1----:R1:W4:Y:S02]  /*8420*/  SYNCS.PHASECHK.TRANS64.TRYWAIT P0, [R3+URZ+0xc0], R0 ;  /* 0x0000c000030075a7 */ /* 0x00232400080011ff */
[----:B----4-:R-:W-:Y:S05]  /*8430*/  @!P0 NANOSLEEP.SYNCS 0x989680 ;  /* 0x009896800000895d */ /* 0x010fea0003900000 */
[----:B------:R-:W4:Y:S02]  /*8440*/  @!P0 SYNCS.PHASECHK.TRANS64 P0, [R3+URZ+0xc0], R0 ;  /* 0x0000c000030085a7 */ /* 0x000f2400080010ff */
[----:B----4-:R-:W-:Y:S05]  /*8450*/  @!P0 BRA `(.L_x_43) ;  /* 0xfffffffc00f08947 */ /* 0x010fea000383ffff */
[----:B------:R-:W-:Y:S05]  /*8460*/  BRA `(.L_x_144) ;  /* 0xffffffa0002c7947 */ /* 0x000fea000383ffff */
.L_x_47:
[----:B------:R-:W-:-:S07]  /*8470*/  MOV R0, UR4 ;  /* 0x0000000400007c02 */ /* 0x000fce0008000f00 */
.L_x_145:
[----:B-1----:R1:W2:Y:S02]  /*8480*/  SYNCS.PHASECHK.TRANS64.TRYWAIT P0, [R0+URZ], R2 ;  /* 0x00000002000075a7 */ /* 0x0022a400080011ff */
[----:B--2---:R-:W-:Y:S05]  /*8490*/  @!P0 NANOSLEEP.SYNCS 0x989680 ;  /* 0x009896800000895d */ /* 0x004fea0003900000 */
[----:B------:R-:W2:Y:S02]  /*84a0*/  @!P0 SYNCS.PHASECHK.TRANS64 P0, [R0+URZ], R2 ;  /* 0x00000002000085a7 */ /* 0x000ea400080010ff */
[----:B--2---:R-:W-:Y:S05]  /*84b0*/  @!P0 BRA `(.L_x_145) ;  /* 0xfffffffc00f08947 */ /* 0x004fea000383ffff */
[----:B------:R-:W-:Y:S05]  /*84c0*/  BRA `(.L_x_146) ;  /* 0xffffffa400d87947 */ /* 0x000fea000383ffff */
.L_x_48:
[----:B------:R-:W-:-:S07]  /*84d0*/  MOV R0, UR5 ;  /* 0x0000000500007c02 */ /* 0x000fce0008000f00 */
.L_x_147:
[----:B-1----:R1:W2:Y:S02]  /*84e0*/  SYNCS.PHASECHK.TRANS64.TRYWAIT P0, [R0+URZ], R3 ;  /* 0x00000003000075a7 */ /* 0x0022a400080011ff */
[----:B--2---:R-:W-:Y:S05]  /*84f0*/  @!P0 NANOSLEEP.SYNCS 0x989680 ;  /* 0x009896800000895d */ /* 0x004fea0003900000 */
[----:B------:R-:W2:Y:S02]  /*8500*/  @!P0 SYNCS.PHASECHK.TRANS64 P0, [R0+URZ], R3 ;  /* 0x00000003000085a7 */ /* 0x000ea400080010ff */
[----:B--2---:R-:W-:Y:S05]  /*8510*/  @!P0 BRA `(.L_x_147) ;  /* 0xfffffffc00f08947 */ /* 0x004fea000383ffff */
[----:B------:R-:W-:Y:S05]  /*8520*/  BRA `(.L_x_148) ;  /* 0xffffffa400e47947 */ /* 0x000fea000383ffff */
.L_x_49:
[----:B------:R-:W-:-:S07]  /*8530*/  MOV R0, UR5 ;  /* 0x0000000500007c02 */ /* 0x000fce0008000f00 */
.L_x_149:
[----:B-1----:R1:W2:Y:S02]  /*8540*/  SYNCS.PHASECHK.TRANS64.TRYWAIT P0, [R0+URZ], R3 ;  /* 0x00000003000075a7 */ /* 0x0022a400080011ff */
[----:B--2---:R-:W-:Y:S05]  /*8550*/  @!P0 NANOSLEEP.SYNCS 0x989680 ;  /* 0x009896800000895d */ /* 0x004fea0003900000 */
[----:B------:R-:W2:Y:S02]  /*8560*/  @!P0 SYNCS.PHASECHK.TRANS64 P0, [R0+URZ], R3 ;  /* 0x00000003000085a7 */ /* 0x000ea400080010ff */
[----:B--2---:R-:W-:Y:S05]  /*8570*/  @!P0 BRA `(.L_x_149) ;  /* 0xfffffffc00f08947 */ /* 0x004fea000383ffff */
[----:B------:R-:W-:Y:S05]  /*8580*/  BRA `(.L_x_150) ;  /* 0xffffffa400f07947 */ /* 0x000fea000383ffff */
.L_x_50:
[----:B------:R-:W-:-:S07]  /*8590*/  MOV R0, UR5 ;  /* 0x0000000500007c02 */ /* 0x000fce0008000f00 */
.L_x_151:
[----:B-1----:R1:W2:Y:S02]  /*85a0*/  SYNCS.PHASECHK.TRANS64.TRYWAIT P0, [R0+URZ], R3 ;  /* 0x00000003000075a7 */ /* 0x0022a400080011ff */
[----:B--2---:R-:W-:Y:S05]  /*85b0*/  @!P0 NANOSLEEP.SYNCS 0x989680 ;  /* 0x009896800000895d */ /* 0x004fea0003900000 */
[----:B------:R-:W2:Y:S02]  /*85c0*/  @!P0 SYNCS.PHASECHK.TRANS64 P0, [R0+URZ], R3 ;  /* 0x00000003000085a7 */ /* 0x000ea400080010ff */
[----:B--2---:R-:W-:Y:S05]  /*85d0*/  @!P0 BRA `(.L_x_151) ;  /* 0xfffffffc00f08947 */ /* 0x004fea000383ffff */
[----:B------:R-:W-:Y:S05]  /*85e0*/  BRA `(.L_x_152) ;  /* 0xffffffa400fc7947 */ /* 0x000fea000383ffff */
.L_x_51:
[----:B------:R-:W-:-:S07]  /*85f0*/  MOV R0, UR5 ;  /* 0x0000000500007c02 */ /* 0x000fce0008000f00 */
.L_x_153:
[----:B-1----:R1:W2:Y:S02]  /*8600*/  SYNCS.PHASECHK.TRANS64.TRYWAIT P0, [R0+URZ], R3 ;  /* 0x00000003000075a7 */ /* 0x0022a400080011ff */
[----:B--2---:R-:W-:Y:S05]  /*8610*/  @!P0 NANOSLEEP.SYNCS 0x989680 ;  /* 0x009896800000895d */ /* 0x004fea0003900000 */
[----:B------:R-:W2:Y:S02]  /*8620*/  @!P0 SYNCS.PHASECHK.TRANS64 P0, [R0+URZ], R3 ;  /* 0x00000003000085a7 */ /* 0x000ea400080010ff */
[----:B--2---:R-:W-:Y:S05]  /*8630*/  @!P0 BRA `(.L_x_153) ;  /* 0xfffffffc00f08947 */ /* 0x004fea000383ffff */
[----:B------:R-:W-:Y:S05]  /*8640*/  BRA `(.L_x_154) ;  /* 0xffffffa800087947 */ /* 0x000fea000383ffff */
.L_x_52:
[----:B------:R-:W-:-:S07]  /*8650*/  MOV R0, UR5 ;  /* 0x0000000500007c02 */ /* 0x000fce0008000f00 */
.L_x_155:
[----:B-1----:R1:W2:Y:S02]  /*8660*/  SYNCS.PHASECHK.TRANS64.TRYWAIT P0, [R0+URZ], R3 ;  /* 0x00000003000075a7 */ /* 0x0022a400080011ff */
[----:B--2---:R-:W-:Y:S05]  /*8670*/  @!P0 NANOSLEEP.SYNCS 0x989680 ;  /* 0x009896800000895d */ /* 0x004fea0003900000 */
[----:B------:R-:W2:Y:S02]  /*8680*/  @!P0 SYNCS.PHASECHK.TRANS64 P0, [R0+URZ], R3 ;  /* 0x00000003000085a7 */ /* 0x000ea400080010ff */
[----:B--2---:R-:W-:Y:S05]  /*8690*/  @!P0 BRA `(.L_x_155) ;  /* 0xfffffffc00f08947 */ /* 0x004fea000383ffff */
[----:B------:R-:W-:Y:S05]  /*86a0*/  BRA `(.L_x_156) ;  /* 0xffffffa800147947 */ /* 0x000fea000383ffff */
.L_x_53:
[----:B------:R-:W-:-:S07]  /*86b0*/  MOV R0, UR5 ;  /* 0x0000000500007c02 */ /* 0x000fce0008000f00 */
.L_x_157:
[----:B-1----:R1:W2:Y:S02]  /*86c0*/  SYNCS.PHASECHK.TRANS64.TRYWAIT P0, [R0+URZ], R3 ;  /* 0x00000003000075a7 */ /* 0x0022a400080011ff */
[----:B--2---:R-:W-:Y:S05]  /*86d0*/  @!P0 NANOSLEEP.SYNCS 0x989680 ;  /* 0x009896800000895d */ /* 0x004fea0003900000 */
[----:B------:R-:W2:Y:S02]  /*86e0*/  @!P0 SYNCS.PHASECHK.TRANS64 P0, [R0+URZ], R3 ;  /* 0x00000003000085a7 */ /* 0x000ea400080010ff */
[----:B--2---:R-:W-:Y:S05]  /*86f0*/  @!P0 BRA `(.L_x_157) ;  /* 0xfffffffc00f08947 */ /* 0x004fea000383ffff */
[----:B------:R-:W-:Y:S05]  /*8700*/  BRA `(.L_x_158) ;  /* 0xffffffa800207947 */ /* 0x000fea000383ffff */
.L_x_56:
[----:B-1----:R1:W2:Y:S02]  /*8710*/  SYNCS.PHASECHK.TRANS64.TRYWAIT P0, [R0+URZ+0x120], R4 ;  /* 0x00012004000075a7 */ /* 0x0022a400080011ff */
[----:B--2---:R-:W-:Y:S05]  /*8720*/  @!P0 NANOSLEEP.SYNCS 0x989680 ;  /* 0x009896800000895d */ /* 0x004fea0003900000 */
[----:B------:R-:W2:Y:S02]  /*8730*/  @!P0 SYNCS.PHASECHK.TRANS64 P0, [R0+URZ+0x120], R4 ;  /* 0x00012004000085a7 */ /* 0x000ea400080010ff */
[----:B--2---:R-:W-:Y:S05]  /*8740*/  @!P0 BRA `(.L_x_56) ;  /* 0xfffffffc00f08947 */ /* 0x004fea000383ffff */
[----:B------:R-:W-:Y:S05]  /*8750*/  BRA `(.L_x_159) ;  /* 0xffffffa8007c7947 */ /* 0x000fea000383ffff */
.L_x_57:
[----:B------:R-:W-:-:S07]  /*8760*/  MOV R0, UR4 ;  /* 0x0000000400007c02 */ /* 0x000fce0008000f00 */
.L_x_160:
[----:B-1----:R1:W2:Y:S02]  /*8770*/  SYNCS.PHASECHK.TRANS64.TRYWAIT P0, [R0+URZ+0xd0], R5 ;  /* 0x0000d005000075a7 */ /* 0x0022a400080011ff */
[----:B--2---:R-:W-:Y:S05]  /*8780*/  @!P0 NANOSLEEP.SYNCS 0x989680 ;  /* 0x009896800000895d */ /* 0x004fea0003900000 */
[----:B------:R-:W2:Y:S02]  /*8790*/  @!P0 SYNCS.PHASECHK.TRANS64 P0, [R0+URZ+0xd0], R5 ;  /* 0x0000d005000085a7 */ /* 0x000ea400080010ff */
[----:B--2---:R-:W-:Y:S05]  /*87a0*/  @!P0 BRA `(.L_x_160) ;  /* 0xfffffffc00f08947 */ /* 0x004fea000383ffff */
[----:B------:R-:W-:Y:S05]  /*87b0*/  BRA `(.L_x_161) ;  /* 0xffffffa8008c7947 */ /* 0x000fea000383ffff */
.L_x_58:
[----:B-1----:R1:W2:Y:S02]  /*87c0*/  SYNCS.PHASECHK.TRANS64.TRYWAIT P1, [R0+URZ+0xc0], R4 ;  /* 0x0000c004000075a7 */ /* 0x0022a400080211ff */
[----:B--2---:R-:W-:Y:S05]  /*87d0*/  @!P1 NANOSLEEP.SYNCS 0x989680 ;  /* 0x009896800000995d */ /* 0x004fea0003900000 */
[----:B------:R-:W2:Y:S02]  /*87e0*/  @!P1 SYNCS.PHASECHK.TRANS64 P1, [R0+URZ+0xc0], R4 ;  /* 0x0000c004000095a7 */ /* 0x000ea400080210ff */
[----:B--2---:R-:W-:Y:S05]  /*87f0*/  @!P1 BRA `(.L_x_58) ;  /* 0xfffffffc00f09947 */ /* 0x004fea000383ffff */
[----:B------:R-:W-:Y:S05]  /*8800*/  BRA `(.L_x_162) ;  /* 0xffffffa800bc7947 */ /* 0x000fea000383ffff */
.L_x_61:
[----:B------:R-:W-:-:S07]  /*8810*/  MOV R0, UR4 ;  /* 0x0000000400007c02 */ /* 0x000fce0008000f00 */
.L_x_163:
[----:B-1----:R1:W2:Y:S02]  /*8820*/  SYNCS.PHASECHK.TRANS64.TRYWAIT P0, [R0+URZ+0xd0], R2 ;  /* 0x0000d002000075a7 */ /* 0x0022a400080011ff */
[----:B--2---:R-:W-:Y:S05]  /*8830*/  @!P0 NANOSLEEP.SYNCS 0x989680 ;  /* 0x009896800000895d */ /* 0x004fea0003900000 */
[----:B------:R-:W2:Y:S02]  /*8840*/  @!P0 SYNCS.PHASECHK.TRANS64 P0, [R0+URZ+0xd0], R2 ;  /* 0x0000d002000085a7 */ /* 0x000ea400080010ff */
[----:B--2---:R-:W-:Y:S05]  /*8850*/  @!P0 BRA `(.L_x_163) ;  /* 0xfffffffc00f08947 */ /* 0x004fea000383ffff */
[----:B------:R-:W-:Y:S05]  /*8860*/  BRA `(.L_x_60) ;  /* 0xffffffac00107947 */ /* 0x000fea000383ffff */
.L_x_70:
[----:B-1----:R-:W-:-:S04]  /*8870*/  MOV R5, UR5 ;  /* 0x0000000500057c02 */ /* 0x002fc80008000f00 */
[----:B------:R1:W2:Y:S03]  /*8880*/  SYNCS.PHASECHK.TRANS64.TRYWAIT P0, [R5+URZ+0x8], R6 ;  /* 0x00000806050075a7 */ /* 0x0002a600080011ff */
[----:B--2---:R-:W-:Y:S05]  /*8890*/  @!P0 NANOSLEEP.SYNCS 0x989680 ;  /* 0x009896800000895d */ /* 0x004fea0003900000 */
[----:B------:R-:W2:Y:S02]  /*88a0*/  @!P0 SYNCS.PHASECHK.TRANS64 P0, [R5+URZ+0x8], R6 ;  /* 0x00000806050085a7 */ /* 0x000ea400080010ff */
[----:B--2---:R-:W-:Y:S05]  /*88b0*/  @!P0 BRA `(.L_x_70) ;  /* 0xfffffffc00ec8947 */ /* 0x004fea000383ffff */
[----:B------:R-:W-:Y:S05]  /*88c0*/  BRA `(.L_x_69) ;  /* 0xffffffac00c47947 */ /* 0x000fea000383ffff */
.L_x_72:
[----:B------:R-:W-:Y:S01]  /*88d0*/  BSSY B0, `(.L_x_164) ;  /* 0x0000006000007945 */ /* 0x000fe20003800000 */
[----:B------:R-:W-:-:S07]  /*88e0*/  MOV R15, 0xffffffff ;  /* 0xffffffff000f7802 */ /* 0x000fce0000000f00 */
[----:B-1---5:R-:W-:Y:S05]  /*88f0*/  WARPSYNC.COLLECTIVE R15, `(.L_x_165) ;  /* 0x000000000f0c7348 */ /* 0x022fea0003c00000 */
[----:B------:R-:W-:Y:S02]  /*8900*/  ELECT P6, UR79, PT ;  /* 0x00000000004f782f */ /* 0x000fe400038c0000 */
[----:B------:R-:W-:Y:S01]  /*8910*/  MOV R14, UR79 ;  /* 0x0000004f000e7c02 */ /* 0x000fe20008000f00 */
[----:B-1---5:R-:W-:Y:S10]  /*8920*/  ENDCOLLECTIVE ;  /* 0x000000000000791b */ /* 0x022ff40003800000 */
.L_x_165:
[----:B------:R-:W-:Y:S05]  /*8930*/  BSYNC B0 ;  /* 0x0000000000007941 */ /* 0x000fea0003800000 */
.L_x_164:
[----:B------:R-:W-:Y:S05]  /*8940*/  BRA `(.L_x_166) ;  /* 0xffffffac00f47947 */ /* 0x000fea000383ffff */
.L_x_74:
[----:B-1----:R-:W-:-:S04]  /*8950*/  MOV R3, UR5 ;  /* 0x0000000500037c02 */ /* 0x002fc80008000f00 */
[----:B------:R1:W2:Y:S03]  /*8960*/  SYNCS.PHASECHK.TRANS64.TRYWAIT P0, [R3+URZ+0x8], R4 ;  /* 0x00000804030075a7 */ /* 0x0002a600080011ff */
[----:B--2---:R-:W-:Y:S05]  /*8970*/  @!P0 NANOSLEEP.SYNCS 0x989680 ;  /* 0x009896800000895d */ /* 0x004fea0003900000 */
[----:B------:R-:W2:Y:S02]  /*8980*/  @!P0 SYNCS.PHASECHK.TRANS64 P0, [R3+URZ+0x8], R4 ;  /* 0x00000804030085a7 */ /* 0x000ea400080010ff */
[----:B--2---:R-:W-:Y:S05]  /*8990*/  @!P0 BRA `(.L_x_74) ;  /* 0xfffffffc00ec8947 */ /* 0x004fea000383ffff */
[----:B------:R-:W-:Y:S05]  /*89a0*/  BRA `(.L_x_73) ;  /* 0xffffffac00f87947 */ /* 0x000fea000383ffff */
.L_x_75:
[----:B-1----:R1:W2:Y:S02]  /*89b0*/  SYNCS.PHASECHK.TRANS64.TRYWAIT P0, [R0+URZ+0xc0], R4 ;  /* 0x0000c004000075a7 */ /* 0x0022a400080011ff */
[----:B--2---:R-:W-:Y:S05]  /*89c0*/  @!P0 NANOSLEEP.SYNCS 0x989680 ;  /* 0x009896800000895d */ /* 0x004fea0003900000 */
[----:B------:R-:W2:Y:S02]  /*89d0*/  @!P0 SYNCS.PHASECHK.TRANS64 P0, [R0+URZ+0xc0], R4 ;  /* 0x0000c004000085a7 */ /* 0x000ea400080010ff */
[----:B--2---:R-:W-:Y:S05]  /*89e0*/  @!P0 BRA `(.L_x_75) ;  /* 0xfffffffc00f08947 */ /* 0x004fea000383ffff */
[----:B------:R-:W-:Y:S05]  /*89f0*/  BRA `(.L_x_167) ;  /* 0xffffffb400047947 */ /* 0x000fea000383ffff */
.L_x_77:
[----:B------:R-:W-:-:S07]  /*8a00*/  MOV R0, UR46 ;  /* 0x0000002e00007c02 */ /* 0x000fce0008000f00 */
.L_x_168:
[----:B-1----:R1:W2:Y:S02]  /*8a10*/  SYNCS.PHASECHK.TRANS64.TRYWAIT P0, [R0+URZ+0x100], R4 ;  /* 0x00010004000075a7 */ /* 0x0022a400080011ff */
[----:B--2---:R-:W-:Y:S05]  /*8a20*/  @!P0 NANOSLEEP.SYNCS 0x989680 ;  /* 0x009896800000895d */ /* 0x004fea0003900000 */
[----:B------:R-:W2:Y:S02]  /*8a30*/  @!P0 SYNCS.PHASECHK.TRANS64 P0, [R0+URZ+0x100], R4 ;  /* 0x00010004000085a7 */ /* 0x000ea400080010ff */
[----:B--2---:R-:W-:Y:S05]  /*8a40*/  @!P0 BRA `(.L_x_168) ;  /* 0xfffffffc00f08947 */ /* 0x004fea000383ffff */
[----:B------:R-:W-:Y:S05]  /*8a50*/  BRA `(.L_x_169) ;  /* 0xffffffb400507947 */ /* 0x000fea000383ffff */
.L_x_80:
[----:B------:R-:W-:Y:S07]  /*8a60*/  MOV R0, UR7 ;  /* 0x0000000700007c02 */ /* 0x000fee0008000f00 */
.L_x_170:
[----:B-1----:R1:W2:Y:S02]  /*8a70*/  SYNCS.PHASECHK.TRANS64.TRYWAIT P0, [R0+URZ], R4 ;  /* 0x00000004000075a7 */ /* 0x0022a400080011ff */
[----:B--2---:R-:W-:Y:S05]  /*8a80*/  @!P0 NANOSLEEP.SYNCS 0x989680 ;  /* 0x009896800000895d */ /* 0x004fea0003900000 */
[----:B------:R-:W2:Y:S02]  /*8a90*/  @!P0 SYNCS.PHASECHK.TRANS64 P0, [R0+URZ], R4 ;  /* 0x00000004000085a7 */ /* 0x000ea400080010ff */
[----:B--2---:R-:W-:Y:S05]  /*8aa0*/  @!P0 BRA `(.L_x_170) ;  /* 0xfffffffc00f08947 */ /* 0x004fea000383ffff */
[----:B------:R-:W-:Y:S05]  /*8ab0*/  BRA `(.L_x_79) ;  /* 0xffffffb400647947 */ /* 0x000fea000383ffff */
.L_x_84:
[----:B-1----:R-:W-:-:S07]  /*8ac0*/  MOV R0, UR4 ;  /* 0x0000000400007c02 */ /* 0x002fce0008000f00 */
.L_x_171:
[----:B-1----:R1:W2:Y:S02]  /*8ad0*/  SYNCS.PHASECHK.TRANS64.TRYWAIT P0, [R0+URZ], R2 ;  /* 0x00000002000075a7 */ /* 0x0022a400080011ff */
[----:B--2---:R-:W-:Y:S05]  /*8ae0*/  @!P0 NANOSLEEP.SYNCS 0x989680 ;  /* 0x009896800000895d */ /* 0x004fea0003900000 */
[----:B------:R-:W2:Y:S02]  /*8af0*/  @!P0 SYNCS.PHASECHK.TRANS64 P0, [R0+URZ], R2 ;  /* 0x00000002000085a7 */ /* 0x000ea400080010ff */
[----:B--2---:R-:W-:Y:S05]  /*8b00*/  @!P0 BRA `(.L_x_171) ;  /* 0xfffffffc00f08947 */ /* 0x004fea000383ffff */
[----:B------:R-:W-:Y:S05]  /*8b10*/  BRA `(.L_x_172) ;  /* 0xffffffb800a87947 */ /* 0x000fea000383ffff */
.L_x_85:
[----:B------:R-:W-:-:S07]  /*8b20*/  MOV R0, UR5 ;  /* 0x0000000500007c02 */ /* 0x000fce0008000f00 */
.L_x_173:
[----:B-1----:R1:W2:Y:S02]  /*8b30*/  SYNCS.PHASECHK.TRANS64.TRYWAIT P0, [R0+URZ], R3 ;  /* 0x00000003000075a7 */ /* 0x0022a400080011ff */
[----:B--2---:R-:W-:Y:S05]  /*8b40*/  @!P0 NANOSLEEP.SYNCS 0x989680 ;  /* 0x009896800000895d */ /* 0x004fea0003900000 */
[----:B------:R-:W2:Y:S02]  /*8b50*/  @!P0 SYNCS.PHASECHK.TRANS64 P0, [R0+URZ], R3 ;  /* 0x00000003000085a7 */ /* 0x000ea400080010ff */
[----:B--2---:R-:W-:Y:S05]  /*8b60*/  @!P0 BRA `(.L_x_173) ;  /* 0xfffffffc00f08947 */ /* 0x004fea000383ffff */
[----:B------:R-:W-:Y:S05]  /*8b70*/  BRA `(.L_x_174) ;  /* 0xffffffb800b47947 */ /* 0x000fea000383ffff */
.L_x_86:
[----:B------:R-:W-:-:S07]  /*8b80*/  MOV R0, UR5 ;  /* 0x0000000500007c02 */ /* 0x000fce0008000f00 */
.L_x_175:
[----:B-1----:R1:W2:Y:S02]  /*8b90*/  SYNCS.PHASECHK.TRANS64.TRYWAIT P0, [R0+URZ], R3 ;  /* 0x00000003000075a7 */ /* 0x0022a400080011ff */
[----:B--2---:R-:W-:Y:S05]  /*8ba0*/  @!P0 NANOSLEEP.SYNCS 0x989680 ;  /* 0x009896800000895d */ /* 0x004fea0003900000 */
[----:B------:R-:W2:Y:S02]  /*8bb0*/  @!P0 SYNCS.PHASECHK.TRANS64 P0, [R0+URZ], R3 ;  /* 0x00000003000085a7 */ /* 0x000ea400080010ff */
[----:B--2---:R-:W-:Y:S05]  /*8bc0*/  @!P0 BRA `(.L_x_175) ;  /* 0xfffffffc00f08947 */ /* 0x004fea000383ffff */
[----:B------:R-:W-:Y:S05]  /*8bd0*/  BRA `(.L_x_176) ;  /* 0xffffffb800c07947 */ /* 0x000fea000383ffff */
.L_x_89:
[----:B------:R-:W-:-:S07]  /*8be0*/  MOV R0, UR41 ;  /* 0x0000002900007c02 */ /* 0x000fce0008000f00 */
.L_x_177:
[----:B-1----:R1:W2:Y:S02]  /*8bf0*/  SYNCS.PHASECHK.TRANS64.TRYWAIT P1, [R0+URZ+0x140], R2 ;  /* 0x00014002000075a7 */ /* 0x0022a400080211ff */
[----:B--2---:R-:W-:Y:S05]  /*8c00*/  @!P1 NANOSLEEP.SYNCS 0x989680 ;  /* 0x009896800000995d */ /* 0x004fea0003900000 */
[----:B------:R-:W2:Y:S02]  /*8c10*/  @!P1 SYNCS.PHASECHK.TRANS64 P1, [R0+URZ+0x140], R2 ;  /* 0x00014002000095a7 */ /* 0x000ea400080210ff */
[----:B--2---:R-:W-:Y:S05]  /*8c20*/  @!P1 BRA `(.L_x_177) ;  /* 0xfffffffc00f09947 */ /* 0x004fea000383ffff */
[----:B------:R-:W-:Y:S05]  /*8c30*/  BRA `(.L_x_178) ;  /* 0xffffffbc000c7947 */ /* 0x000fea000383ffff */
.L_x_94:
[----:B---3--:R3:W1:Y:S02]  /*8c40*/  SYNCS.PHASECHK.TRANS64.TRYWAIT P0, [R12+URZ+0xc0], R0 ;  /* 0x0000c0000c0075a7 */ /* 0x00866400080011ff */
[----:B-1----:R-:W-:Y:S05]  /*8c50*/  @!P0 NANOSLEEP.SYNCS 0x989680 ;  /* 0x009896800000895d */ /* 0x002fea0003900000 */
[----:B------:R-:W1:Y:S02]  /*8c60*/  @!P0 SYNCS.PHASECHK.TRANS64 P0, [R12+URZ+0xc0], R0 ;  /* 0x0000c0000c0085a7 */ /* 0x000e6400080010ff */
[----:B-1----:R-:W-:Y:S05]  /*8c70*/  @!P0 BRA `(.L_x_94) ;  /* 0xfffffffc00f08947 */ /* 0x002fea000383ffff */
[----:B------:R-:W-:Y:S05]  /*8c80*/  BRA `(.L_x_179) ;  /* 0xffffffc000247947 */ /* 0x000fea000383ffff */
.L_x_97:
[----:B-1----:R-:W-:Y:S07]  /*8c90*/  MOV R0, UR29 ;  /* 0x0000001d00007c02 */ /* 0x002fee0008000f00 */
.L_x_180:
[----:B-1----:R1:W2:Y:S02]  /*8ca0*/  SYNCS.PHASECHK.TRANS64.TRYWAIT P2, [R0+URZ+0xb8], R6 ;  /* 0x0000b806000075a7 */ /* 0x0022a400080411ff */
[----:B--2---:R-:W-:Y:S05]  /*8cb0*/  @!P2 NANOSLEEP.SYNCS 0x989680 ;  /* 0x009896800000a95d */ /* 0x004fea0003900000 */
[----:B------:R-:W2:Y:S02]  /*8cc0*/  @!P2 SYNCS.PHASECHK.TRANS64 P2, [R0+URZ+0xb8], R6 ;  /* 0x0000b8060000a5a7 */ /* 0x000ea400080410ff */
[----:B--2---:R-:W-:Y:S05]  /*8cd0*/  @!P2 BRA `(.L_x_180) ;  /* 0xfffffffc00f0a947 */ /* 0x004fea000383ffff */
[----:B------:R-:W-:Y:S05]  /*8ce0*/  BRA `(.L_x_96) ;  /* 0xffffffc400887947 */ /* 0x000fea000383ffff */
.L_x_100:
[----:B------:R-:W-:Y:S07]  /*8cf0*/  MOV R0, UR4 ;  /* 0x0000000400007c02 */ /* 0x000fee0008000f00 */
.L_x_181:
[----:B-1----:R1:W2:Y:S02]  /*8d00*/  SYNCS.PHASECHK.TRANS64.TRYWAIT P0, [R0+URZ+0x98], R9 ;  /* 0x00009809000075a7 */ /* 0x0022a400080011ff */
[----:B--2---:R-:W-:Y:S05]  /*8d10*/  @!P0 NANOSLEEP.SYNCS 0x989680 ;  /* 0x009896800000895d */ /* 0x004fea0003900000 */
[----:B------:R-:W2:Y:S02]  /*8d20*/  @!P0 SYNCS.PHASECHK.TRANS64 P0, [R0+URZ+0x98], R9 ;  /* 0x00009809000085a7 */ /* 0x000ea400080010ff */
[----:B--2---:R-:W-:Y:S05]  /*8d30*/  @!P0 BRA `(.L_x_181) ;  /* 0xfffffffc00f08947 */ /* 0x004fea000383ffff */
[----:B------:R-:W-:Y:S05]  /*8d40*/  BRA `(.L_x_182) ;  /* 0xffffffc400e87947 */ /* 0x000fea000383ffff */
.L_x_101:
[----:B------:R-:W-:Y:S07]  /*8d50*/  MOV R0, UR5 ;  /* 0x0000000500007c02 */ /* 0x000fee0008000f00 */
.L_x_183:
[----:B-1----:R1:W2:Y:S02]  /*8d60*/  SYNCS.PHASECHK.TRANS64.TRYWAIT P0, [R0+URZ+0x98], R6 ;  /* 0x00009806000075a7 */ /* 0x0022a400080011ff */
[----:B--2---:R-:W-:Y:S05]  /*8d70*/  @!P0 NANOSLEEP.SYNCS 0x989680 ;  /* 0x009896800000895d */ /* 0x004fea0003900000 */
[----:B------:R-:W2:Y:S02]  /*8d80*/  @!P0 SYNCS.PHASECHK.TRANS64 P0, [R0+URZ+0x98], R6 ;  /* 0x00009806000085a7 */ /* 0x000ea400080010ff */
[----:B--2---:R-:W-:Y:S05]  /*8d90*/  @!P0 BRA `(.L_x_183) ;  /* 0xfffffffc00f08947 */ /* 0x004fea000383ffff */
[----:B------:R-:W-:Y:S05]  /*8da0*/  BRA `(.L_x_184) ;  /* 0xffffffc800607947 */ /* 0x000fea000383ffff */
.L_x_103:
[----:B------:R-:W-:-:S07]  /*8db0*/  MOV R0, UR4 ;  /* 0x0000000400007c02 */ /* 0x000fce0008000f00 */
.L_x_185:
[----:B-1----:R1:W2:Y:S02]  /*8dc0*/  SYNCS.PHASECHK.TRANS64.TRYWAIT P0, [R0+URZ], R2 ;  /* 0x00000002000075a7 */ /* 0x0022a400080011ff */
[----:B--2---:R-:W-:Y:S05]  /*8dd0*/  @!P0 NANOSLEEP.SYNCS 0x989680 ;  /* 0x009896800000895d */ /* 0x004fea0003900000 */
[----:B------:R-:W2:Y:S02]  /*8de0*/  @!P0 SYNCS.PHASECHK.TRANS64 P0, [R0+URZ], R2 ;  /* 0x00000002000085a7 */ /* 0x000ea400080010ff */
[----:B--2---:R-:W-:Y:S05]  /*8df0*/  @!P0 BRA `(.L_x_185) ;  /* 0xfffffffc00f08947 */ /* 0x004fea000383ffff */
[----:B------:R-:W-:Y:S05]  /*8e00*/  BRA `(.L_x_186) ;  /* 0xffffffcc00107947 */ /* 0x000fea000383ffff */
.L_x_104:
[----:B------:R-:W-:-:S07]  /*8e10*/  MOV R0, UR5 ;  /* 0x0000000500007c02 */ /* 0x000fce0008000f00 */
.L_x_187:
[----:B-1----:R1:W2:Y:S02]  /*8e20*/  SYNCS.PHASECHK.TRANS64.TRYWAIT P0, [R0+URZ], R2 ;  /* 0x00000002000075a7 */ /* 0x0022a400080011ff */
[----:B--2---:R-:W-:Y:S05]  /*8e30*/  @!P0 NANOSLEEP.SYNCS 0x989680 ;  /* 0x009896800000895d */ /* 0x004fea0003900000 */
[----:B------:R-:W2:Y:S02]  /*8e40*/  @!P0 SYNCS.PHASECHK.TRANS64 P0, [R0+URZ], R2 ;  /* 0x00000002000085a7 */ /* 0x000ea400080010ff */
[----:B--2---:R-:W-:Y:S05]  /*8e50*/  @!P0 BRA `(.L_x_187) ;  /* 0xfffffffc00f08947 */ /* 0x004fea000383ffff */
[----:B------:R-:W-:Y:S05]  /*8e60*/  BRA `(.L_x_188) ;  /* 0xffffffcc001c7947 */ /* 0x000fea000383ffff */
.L_x_106:
[----:B-1----:R1:W2:Y:S02]  /*8e70*/  SYNCS.PHASECHK.TRANS64.TRYWAIT P0, [R0+URZ+0xc0], R2 ;  /* 0x0000c002000075a7 */ /* 0x0022a400080011ff */
[----:B--2---:R-:W-:Y:S05]  /*8e80*/  @!P0 NANOSLEEP.SYNCS 0x989680 ;  /* 0x009896800000895d */ /* 0x004fea0003900000 */
[----:B------:R-:W2:Y:S02]  /*8e90*/  @!P0 SYNCS.PHASECHK.TRANS64 P0, [R0+URZ+0xc0], R2 ;  /* 0x0000c002000085a7 */ /* 0x000ea400080010ff */
[----:B--2---:R-:W-:Y:S05]  /*8ea0*/  @!P0 BRA `(.L_x_106) ;  /* 0xfffffffc00f08947 */ /* 0x004fea000383ffff */
[----:B------:R-:W-:Y:S05]  /*8eb0*/  BRA `(.L_x_189) ;  /* 0xffffffd000007947 */ /* 0x000fea000383ffff */
.L_x_116:
[----:B-1----:R1:W3:Y:S02]  /*8ec0*/  SYNCS.PHASECHK.TRANS64.TRYWAIT P1, [R0+URZ+0x80], R3 ;  /* 0x00008003000075a7 */ /* 0x0022e400080211ff */
[----:B---3--:R-:W-:Y:S05]  /*8ed0*/  @!P1 NANOSLEEP.SYNCS 0x989680 ;  /* 0x009896800000995d */ /* 0x008fea0003900000 */
[----:B------:R-:W3:Y:S02]  /*8ee0*/  @!P1 SYNCS.PHASECHK.TRANS64 P1, [R0+URZ+0x80], R3 ;  /* 0x00008003000095a7 */ /* 0x000ee400080210ff */
[----:B---3--:R-:W-:Y:S05]  /*8ef0*/  @!P1 BRA `(.L_x_116) ;  /* 0xfffffffc00f09947 */ /* 0x008fea000383ffff */
[----:B------:R-:W-:Y:S05]  /*8f00*/  BRA `(.L_x_115) ;  /* 0xffffffdc00887947 */ /* 0x000fea000383ffff */
.L_x_118:
[----:B-1----:R1:W4:Y:S02]  /*8f10*/  SYNCS.PHASECHK.TRANS64.TRYWAIT P0, [R53+URZ+0xe0], R2 ;  /* 0x0000e002350075a7 */ /* 0x00232400080011ff */
[----:B----4-:R-:W-:Y:S05]  /*8f20*/  @!P0 NANOSLEEP.SYNCS 0x989680 ;  /* 0x009896800000895d */ /* 0x010fea0003900000 */
[----:B------:R-:W4:Y:S02]  /*8f30*/  @!P0 SYNCS.PHASECHK.TRANS64 P0, [R53+URZ+0xe0], R2 ;  /* 0x0000e002350085a7 */ /* 0x000f2400080010ff */
[----:B----4-:R-:W-:Y:S05]  /*8f40*/  @!P0 BRA `(.L_x_118) ;  /* 0xfffffffc00f08947 */ /* 0x010fea000383ffff */
[----:B------:R-:W-:Y:S05]  /*8f50*/  BRA `(.L_x_117) ;  /* 0xffffffdc00b87947 */ /* 0x000fea000383ffff */
.L_x_129:
[----:B-1----:R1:W2:Y:S02]  /*8f60*/  SYNCS.PHASECHK.TRANS64.TRYWAIT P0, [R2+URZ+0x80], R68 ;  /* 0x00008044020075a7 */ /* 0x0022a400080011ff */
[----:B--2---:R-:W-:Y:S05]  /*8f70*/  @!P0 NANOSLEEP.SYNCS 0x989680 ;  /* 0x009896800000895d */ /* 0x004fea0003900000 */
[----:B------:R-:W2:Y:S02]  /*8f80*/  @!P0 SYNCS.PHASECHK.TRANS64 P0, [R2+URZ+0x80], R68 ;  /* 0x00008044020085a7 */ /* 0x000ea400080010ff */
[----:B--2---:R-:W-:Y:S05]  /*8f90*/  @!P0 BRA `(.L_x_129) ;  /* 0xfffffffc00f08947 */ /* 0x004fea000383ffff */
[----:B------:R-:W-:Y:S05]  /*8fa0*/  BRA `(.L_x_128) ;  /* 0xffffffe400e07947 */ /* 0x000fea000383ffff */
        .weak           $__internal_0_$__cuda_sm10x_tcgen05_guardrail_trap_col_being_dealloced_not_returned_by_alloc
        .type           $__internal_0_$__cuda_sm10x_tcgen05_guardrail_trap_col_being_dealloced_not_returned_by_alloc,@function
        .size           $__internal_0_$__cuda_sm10x_tcgen05_guardrail_trap_col_being_dealloced_not_returned_by_alloc,($__internal_1_$__cuda_sm10x_tcgen05_guardrail_trap_phase_invalid_during_alloc - $__internal_0_$__cuda_sm10x_tcgen05_guardrail_trap_col_being_dealloced_not_returned_by_alloc)
$__internal_0_$__cuda_sm10x_tcgen05_guardrail_trap_col_being_dealloced_not_returned_by_alloc:
[----:B------:R-:W-:Y:S05]  /*8fb0*/  BPT.TRAP 0x1 ;  /* 0x000000040000795c */ /* 0x000fea0000300000 */
[----:B------:R-:W-:-:S04]  /*8fc0*/  HFMA2 R3, -RZ, RZ, 0, 0 ;  /* 0x00000000ff037431 */ /* 0x000fc800000001ff */
[----:B------:R-:W-:Y:S05]  /*8fd0*/  RET.REL.NODEC R2 `(_ZN7cutlass13device_kernelINS_4gemm6kernel13GemmUniversalIN4cute5tupleIJiiiiEEENS1_10collective13CollectiveMmaINS1_35MainloopSm100TmaUmmaWarpSpecializedILi8ELi2ELi4ENS5_IJNS4_1CILi2EEESB_NSA_ILi1EEEEEEEENS5_IJNSA_ILi128EEENSA_ILi64EEESF_EEENS_10bfloat16_tENS5_IJlSC_lEEESI_SJ_NS4_8TiledMMAINS4_8MMA_AtomIJNS4_26SM100_MMA_F16BF16_2x1SM_SSISI_SI_fLi128ELi64ELNS4_4UMMA5MajorE0ELSO_0ELNSN_7ScaleInE0ELSP_0EEEEEENS4_6LayoutINS5_IJSC_SC_SC_EEENS5_IJNSA_ILi0EEESU_SU_EEEEENS5_IJNS4_10UnderscoreESX_SX_EEEEENS4_28SM100_TMA_2SM_LOAD_MULTICASTENS4_14ComposedLayoutINS4_7SwizzleILi3ELi4ELi3EEENS4_18smem_ptr_flag_bitsILi16EEENSS_INS5_IJNSA_ILi8EEESG_EEENS5_IJSG_SC_EEEEEEEvNS4_8identityENS4_18SM100_TMA_2SM_LOADES1A_vS1B_EENS_8epilogue10collective18CollectiveEpilogueINS1E_23Sm100TmaWarpSpecializedILi3ELi2ELi16ELb1ELb0EEEJNS5_IJSG_SG_SF_EEENS5_IJNSS_ISG_SC_EENSS_INS5_IJNSA_ILi16EEESB_EEENS5_IJSC_NSA_ILi32EEEEEEEEEEESI_SJ_SI_SJ_NS1E_6fusion15FusionCallbacksIS1I_NS1R_17LinearCombinationISI_fSI_fLNS_15FloatRoundStyleE2EEES1J_S1Q_JEEENS4_5SM1004TMEM4LOAD26SM100_TMEM_LOAD_32dp32b16xENS4_13SM90_TMA_LOADENS11_INS12_ILi1ELi4ELi3EEES15_NSS_INS5_IJS16_S1L_EEENS5_IJS1L_SC_EEEEEEENS4_39AutoVectorizingCopyWithAssumedAlignmentILi128EEENS4_14SM90_TMA_STOREES26_S28_S28_EEEvvEEEEvNT_6ParamsE) ;  /* 0xffffff7002087950 */ /* 0x000fea0003c3ffff */
        .weak           $__internal_1_$__cuda_sm10x_tcgen05_guardrail_trap_phase_invalid_during_alloc
        .type           $__internal_1_$__cuda_sm10x_tcgen05_guardrail_trap_phase_invalid_during_alloc,@function
        .size           $__internal_1_$__cuda_sm10x_tcgen05_guardrail_trap_phase_invalid_during_alloc,($__internal_2_$__cuda_sm10x_tcgen05_guardrail_trap_unallocated_columns_being_dealloced - $__internal_1_$__cuda_sm10x_tcgen05_guardrail_trap_phase_invalid_during_alloc)
$__internal_1_$__cuda_sm10x_tcgen05_guardrail_trap_phase_invalid_during_alloc:
[----:B------:R-:W-:Y:S05]  /*8fe0*/  BPT.TRAP 0x1 ;  /* 0x000000040000795c */ /* 0x000fea0000300000 */
[----:B------:R-:W-:-:S04]  /*8ff0*/  MOV R5, 0x0 ;  /* 0x0000000000057802 */ /* 0x000fc80000000f00 */
[----:B------:R-:W-:Y:S05]  /*9000*/  RET.REL.NODEC R4 `(_ZN7cutlass13device_kernelINS_4gemm6kernel13GemmUniversalIN4cute5tupleIJiiiiEEENS1_10collective13CollectiveMmaINS1_35MainloopSm100TmaUmmaWarpSpecializedILi8ELi2ELi4ENS5_IJNS4_1CILi2EEESB_NSA_ILi1EEEEEEEENS5_IJNSA_ILi128EEENSA_ILi64EEESF_EEENS_10bfloat16_tENS5_IJlSC_lEEESI_SJ_NS4_8TiledMMAINS4_8MMA_AtomIJNS4_26SM100_MMA_F16BF16_2x1SM_SSISI_SI_fLi128ELi64ELNS4_4UMMA5MajorE0ELSO_0ELNSN_7ScaleInE0ELSP_0EEEEEENS4_6LayoutINS5_IJSC_SC_SC_EEENS5_IJNSA_ILi0EEESU_SU_EEEEENS5_IJNS4_10UnderscoreESX_SX_EEEEENS4_28SM100_TMA_2SM_LOAD_MULTICASTENS4_14ComposedLayoutINS4_7SwizzleILi3ELi4ELi3EEENS4_18smem_ptr_flag_bitsILi16EEENSS_INS5_IJNSA_ILi8EEESG_EEENS5_IJSG_SC_EEEEEEEvNS4_8identityENS4_18SM100_TMA_2SM_LOADES1A_vS1B_EENS_8epilogue10collective18CollectiveEpilogueINS1E_23Sm100TmaWarpSpecializedILi3ELi2ELi16ELb1ELb0EEEJNS5_IJSG_SG_SF_EEENS5_IJNSS_ISG_SC_EENSS_INS5_IJNSA_ILi16EEESB_EEENS5_IJSC_NSA_ILi32EEEEEEEEEEESI_SJ_SI_SJ_NS1E_6fusion15FusionCallbacksIS1I_NS1R_17LinearCombinationISI_fSI_fLNS_15FloatRoundStyleE2EEES1J_S1Q_JEEENS4_5SM1004TMEM4LOAD26SM100_TMEM_LOAD_32dp32b16xENS4_13SM90_TMA_LOADENS11_INS12_ILi1ELi4ELi3EEES15_NSS_INS5_IJS16_S1L_EEENS5_IJS1L_SC_EEEEEEENS4_39AutoVectorizingCopyWithAssumedAlignmentILi128EEENS4_14SM90_TMA_STOREES26_S28_S28_EEEvvEEEEvNT_6ParamsE) ;  /* 0xffffff6c04fc7950 */ /* 0x000fea0003c3ffff */
        .weak           $__internal_2_$__cuda_sm10x_tcgen05_guardrail_trap_unallocated_columns_being_dealloced
        .type           $__internal_2_$__cuda_sm10x_tcgen05_guardrail_trap_unallocated_columns_being_dealloced,@function
        .size           $__internal_2_$__cuda_sm10x_tcgen05_guardrail_trap_unallocated_columns_being_dealloced,(.L_x_191 - $__internal_2_$__cuda_sm10x_tcgen05_guardrail_trap_unallocated_columns_being_dealloced)
$__internal_2_$__cuda_sm10x_tcgen05_guardrail_trap_unallocated_columns_being_dealloced:
[----:B------:R-:W-:Y:S05]  /*9010*/  BPT.TRAP 0x1 ;  /* 0x000000040000795c */ /* 0x000fea0000300000 */
[----:B------:R-:W-:-:S04]  /*9020*/  HFMA2 R3, -RZ, RZ, 0, 0 ;  /* 0x00000000ff037431 */ /* 0x000fc800000001ff */
[----:B------:R-:W-:Y:S05]  /*9030*/  RET.REL.NODEC R2 `(_ZN7cutlass13device_kernelINS_4gemm6kernel13GemmUniversalIN4cute5tupleIJiiiiEEENS1_10collective13CollectiveMmaINS1_35MainloopSm100TmaUmmaWarpSpecializedILi8ELi2ELi4ENS5_IJNS4_1CILi2EEESB_NSA_ILi1EEEEEEEENS5_IJNSA_ILi128EEENSA_ILi64EEESF_EEENS_10bfloat16_tENS5_IJlSC_lEEESI_SJ_NS4_8TiledMMAINS4_8MMA_AtomIJNS4_26SM100_MMA_F16BF16_2x1SM_SSISI_SI_fLi128ELi64ELNS4_4UMMA5MajorE0ELSO_0ELNSN_7ScaleInE0ELSP_0EEEEEENS4_6LayoutINS5_IJSC_SC_SC_EEENS5_IJNSA_ILi0EEESU_SU_EEEEENS5_IJNS4_10UnderscoreESX_SX_EEEEENS4_28SM100_TMA_2SM_LOAD_MULTICASTENS4_14ComposedLayoutINS4_7SwizzleILi3ELi4ELi3EEENS4_18smem_ptr_flag_bitsILi16EEENSS_INS5_IJNSA_ILi8EEESG_EEENS5_IJSG_SC_EEEEEEEvNS4_8identityENS4_18SM100_TMA_2SM_LOADES1A_vS1B_EENS_8epilogue10collective18CollectiveEpilogueINS1E_23Sm100TmaWarpSpecializedILi3ELi2ELi16ELb1ELb0EEEJNS5_IJSG_SG_SF_EEENS5_IJNSS_ISG_SC_EENSS_INS5_IJNSA_ILi16EEESB_EEENS5_IJSC_NSA_ILi32EEEEEEEEEEESI_SJ_SI_SJ_NS1E_6fusion15FusionCallbacksIS1I_NS1R_17LinearCombinationISI_fSI_fLNS_15FloatRoundStyleE2EEES1J_S1Q_JEEENS4_5SM1004TMEM4LOAD26SM100_TMEM_LOAD_32dp32b16xENS4_13SM90_TMA_LOADENS11_INS12_ILi1ELi4ELi3EEES15_NSS_INS5_IJS16_S1L_EEENS5_IJS1L_SC_EEEEEEENS4_39AutoVectorizingCopyWithAssumedAlignmentILi128EEENS4_14SM90_TMA_STOREES26_S28_S28_EEEvvEEEEvNT_6ParamsE) ;  /* 0xffffff6c02f07950 */ /* 0x000fea0003c3ffff */
.L_x_190:
[----:B------:R-:W-:-:S00]  /*9040*/  BRA `(.L_x_190) ;  /* 0xfffffffc00fc7947 */ /* 0x000fc0000383ffff */
[----:B------:R-:W-:-:S00]  /*9050*/  NOP ;  /* 0x0000000000007918 */ /* 0x000fc00000000000 */
        /* <DEDUP_REMOVED lines=10> */
.L_x_191:


//--------------------- .nv.global.init           --------------------------
	.section	.nv.global.init,"aw",@progbits
.nv.global.init:
	.type		$str$27,@object
	.size		$str$27,($str$28 - $str$27)
$str$27:
        /*0000*/ 	.byte	0x28, 0x61, 0x64, 0x64, 0x72, 0x65, 0x73, 0x73, 0x20, 0x26, 0x20, 0x6d, 0x61, 0x73, 0x6b, 0x29
        /*0010*/ 	.byte	0x20, 0x3d, 0x3d, 0x20, 0x30, 0x00
	.type		$str$28,@object
	.size		$str$28,($str$26 - $str$28)
$str$28:
        /*0016*/ 	.byte	0x2f, 0x74, 0x6d, 0x70, 0x2f, 0x63, 0x75, 0x74, 0x6c, 0x61, 0x73, 0x73, 0x5f, 0x73, 0x77, 0x65
        /*0026*/ 	.byte	0x65, 0x70, 0x5f, 0x73, 0x72, 0x63, 0x2f, 0x69, 0x6e, 0x63, 0x6c, 0x75, 0x64, 0x65, 0x2f, 0x63
        /*0036*/ 	.byte	0x75, 0x74, 0x65, 0x2f, 0x70, 0x6f, 0x69, 0x6e, 0x74, 0x65, 0x72, 0x5f, 0x66, 0x6c, 0x61, 0x67
        /*0046*/ 	.byte	0x67, 0x65, 0x64, 0x2e, 0x68, 0x70, 0x70, 0x00
	.type		$str$26,@object
	.size		$str$26,($str$25 - $str$26)
$str$26:
        /*004e*/ 	.byte	0x2f, 0x74, 0x6d, 0x70, 0x2f, 0x63, 0x75, 0x74, 0x6c, 0x61, 0x73, 0x73, 0x5f, 0x73, 0x77, 0x65
        /*005e*/ 	.byte	0x65, 0x70, 0x5f, 0x73, 0x72, 0x63, 0x2f, 0x69, 0x6e, 0x63, 0x6c, 0x75, 0x64, 0x65, 0x2f, 0x63
        /*006e*/ 	.byte	0x75, 0x74, 0x65, 0x2f, 0x61, 0x74, 0x6f, 0x6d, 0x2f, 0x63, 0x6f, 0x70, 0x79, 0x5f, 0x74, 0x72
        /*007e*/ 	.byte	0x61, 0x69, 0x74, 0x73, 0x5f, 0x73, 0x6d, 0x31, 0x30, 0x30, 0x2e, 0x68, 0x70, 0x70, 0x00
	.type		$str$25,@object
	.size		$str$25,(__unnamed_1 - $str$25)
$str$25:
        /*008d*/ 	.byte	0x28, 0x28, 0x75, 0x69, 0x6e, 0x74, 0x33, 0x32, 0x5f, 0x74, 0x28, 0x74, 0x68, 0x72, 0x65, 0x61
        /*009d*/ 	.byte	0x64, 0x49, 0x64, 0x78, 0x2e, 0x78, 0x29, 0x20, 0x2f, 0x20, 0x33, 0x32, 0x29, 0x20, 0x25, 0x20
        /*00ad*/ 	.byte	0x34, 0x29, 0x20, 0x3d, 0x3d, 0x20, 0x28, 0x28, 0x28, 0x74, 0x6d, 0x65, 0x6d, 0x5f, 0x61, 0x64
        /*00bd*/ 	.byte	0x64, 0x72, 0x20, 0x3e, 0x3e, 0x20, 0x31, 0x36, 0x29, 0x20, 0x2f, 0x20, 0x33, 0x32, 0x29, 0x20
        /*00cd*/ 	.byte	0x25, 0x20, 0x34, 0x29, 0x00
	.type		__unnamed_1,@object
	.size		__unnamed_1,(__unnamed_2 - __unnamed_1)
__unnamed_1:
        /*00d2*/ 	.byte	0x61, 0x75, 0x74, 0x6f, 0x20, 0x63, 0x75, 0x74, 0x65, 0x3a, 0x3a, 0x61, 0x73, 0x5f, 0x70, 0x6f
        /* <DEDUP_REMOVED lines=24> */
        /*0262*/ 	.byte	0x43, 0x3c, 0x32, 0x30, 0x34, 0x38, 0x3e, 0x3e, 0x3e, 0x3e, 0x5d, 0x00
	.type		__unnamed_2,@object
	.size		__unnamed_2,(.L_2 - __unnamed_2)
__unnamed_2:
        /* <DEDUP_REMOVED lines=40> */
        /*04ee*/ 	.byte	0x3a, 0x3a, 0x43, 0x3c, 0x30, 0x3e, 0x3e, 0x3e, 0x3e, 0x5d, 0x00
.L_2:


//--------------------- .nv.shared._ZN7cutlass13device_kernelINS_4gemm6kernel13GemmUniversalIN4cute5tupleIJiiiiEEENS1_10collective13CollectiveMmaINS1_35MainloopSm100TmaUmmaWarpSpecializedILi8ELi2ELi4ENS5_IJNS4_1CILi2EEESB_NSA_ILi1EEEEEEEENS5_IJNSA_ILi128EEENSA_ILi64EEESF_EEENS_10bfloat16_tENS5_IJlSC_lEEESI_SJ_NS4_8TiledMMAINS4_8MMA_AtomIJNS4_26SM100_MMA_F16BF16_2x1SM_SSISI_SI_fLi128ELi64ELNS4_4UMMA5MajorE0ELSO_0ELNSN_7ScaleInE0ELSP_0EEEEEENS4_6LayoutINS5_IJSC_SC_SC_EEENS5_IJNSA_ILi0EEESU_SU_EEEEENS5_IJNS4_10UnderscoreESX_SX_EEEEENS4_28SM100_TMA_2SM_LOAD_MULTICASTENS4_14ComposedLayoutINS4_7SwizzleILi3ELi4ELi3EEENS4_18smem_ptr_flag_bitsILi16EEENSS_INS5_IJNSA_ILi8EEESG_EEENS5_IJSG_SC_EEEEEEEvNS4_8identityENS4_18SM100_TMA_2SM_LOADES1A_vS1B_EENS_8epilogue10collective18CollectiveEpilogueINS1E_23Sm100TmaWarpSpecializedILi3ELi2ELi16ELb1ELb0EEEJNS5_IJSG_SG_SF_EEENS5_IJNSS_ISG_SC_EENSS_INS5_IJNSA_ILi16EEESB_EEENS5_IJSC_NSA_ILi32EEEEEEEEEEESI_SJ_SI_SJ_NS1E_6fusion15FusionCallbacksIS1I_NS1R_17LinearCombinationISI_fSI_fLNS_15FloatRoundStyleE2EEES1J_S1Q_JEEENS4_5SM1004TMEM4LOAD26SM100_TMEM_LOAD_32dp32b16xENS4_13SM90_TMA_LOADENS11_INS12_ILi1ELi4ELi3EEES15_NSS_INS5_IJS16_S1L_EEENS5_IJS1L_SC_EEEEEEENS4_39AutoVectorizingCopyWithAssumedAlignmentILi128EEENS4_14SM90_TMA_STOREES26_S28_S28_EEEvvEEEEvNT_6ParamsE --------------------------
	.section	.nv.shared._ZN7cutlass13device_kernelINS_4gemm6kernel13GemmUniversalIN4cute5tupleIJiiiiEEENS1_10collective13CollectiveMmaINS1_35MainloopSm100TmaUmmaWarpSpecializedILi8ELi2ELi4ENS5_IJNS4_1CILi2EEESB_NSA_ILi1EEEEEEEENS5_IJNSA_ILi128EEENSA_ILi64EEESF_EEENS_10bfloat16_tENS5_IJlSC_lEEESI_SJ_NS4_8TiledMMAINS4_8MMA_AtomIJNS4_26SM100_MMA_F16BF16_2x1SM_SSISI_SI_fLi128ELi64ELNS4_4UMMA5MajorE0ELSO_0ELNSN_7ScaleInE0ELSP_0EEEEEENS4_6LayoutINS5_IJSC_SC_SC_EEENS5_IJNSA_ILi0EEESU_SU_EEEEENS5_IJNS4_10UnderscoreESX_SX_EEEEENS4_28SM100_TMA_2SM_LOAD_MULTICASTENS4_14ComposedLayoutINS4_7SwizzleILi3ELi4ELi3EEENS4_18smem_ptr_flag_bitsILi16EEENSS_INS5_IJNSA_ILi8EEESG_EEENS5_IJSG_SC_EEEEEEEvNS4_8identityENS4_18SM100_TMA_2SM_LOADES1A_vS1B_EENS_8epilogue10collective18CollectiveEpilogueINS1E_23Sm100TmaWarpSpecializedILi3ELi2ELi16ELb1ELb0EEEJNS5_IJSG_SG_SF_EEENS5_IJNSS_ISG_SC_EENSS_INS5_IJNSA_ILi16EEESB_EEENS5_IJSC_NSA_ILi32EEEEEEEEEEESI_SJ_SI_SJ_NS1E_6fusion15FusionCallbacksIS1I_NS1R_17LinearCombinationISI_fSI_fLNS_15FloatRoundStyleE2EEES1J_S1Q_JEEENS4_5SM1004TMEM4LOAD26SM100_TMEM_LOAD_32dp32b16xENS4_13SM90_TMA_LOADENS11_INS12_ILi1ELi4ELi3EEES15_NSS_INS5_IJS16_S1L_EEENS5_IJS1L_SC_EEEEEEENS4_39AutoVectorizingCopyWithAssumedAlignmentILi128EEENS4_14SM90_TMA_STOREES26_S28_S28_EEEvvEEEEvNT_6ParamsE,"aw",@nobits
	.sectionflags	@""
	.align	16
	.zero		1024


//--------------------- .nv.shared.reserved.0     --------------------------
	.section	.nv.shared.reserved.0,"aw",@nobits
	.weak		__nv_reservedSMEM_offset_0_alias
	.size		__nv_reservedSMEM_offset_0_alias, 0, 64
	.other		__nv_reservedSMEM_offset_0_alias,@"STO_CUDA_RESERVED_SHARED STV_DEFAULT"
__nv_reservedSMEM_offset_0_alias:
	.zero		0
.nv.shared.reserved.0:
	.zero		64
	.weak		__nv_reservedSMEM_tcgen05_partition
	.type		__nv_reservedSMEM_tcgen05_partition,@object
	.size		__nv_reservedSMEM_tcgen05_partition,(.L_0 - __nv_reservedSMEM_tcgen05_partition)
__nv_reservedSMEM_tcgen05_partition:
	.zero		32
.L_0:


//--------------------- .nv.global                --------------------------
	.section	.nv.global,"aw",@nobits
.nv.global:
	.type		_ZN40_INTERNAL_75ddfb6e_4_k_cu_74557933_332544cute1_E,@object
	.size		_ZN40_INTERNAL_75ddfb6e_4_k_cu_74557933_332544cute1_E,(_ZN40_INTERNAL_75ddfb6e_4_k_cu_74557933_332544cuda3std3__45__cpo6cbeginE - _ZN40_INTERNAL_75ddfb6e_4_k_cu_74557933_332544cute1_E)
_ZN40_INTERNAL_75ddfb6e_4_k_cu_74557933_332544cute1_E:
	.zero		1
	.type		_ZN40_INTERNAL_75ddfb6e_4_k_cu_74557933_332544cuda3std3__45__cpo6cbeginE,@object
	.size		_ZN40_INTERNAL_75ddfb6e_4_k_cu_74557933_332544cuda3std3__45__cpo6cbeginE,(_ZN40_INTERNAL_75ddfb6e_4_k_cu_74557933_332544cuda3std3__48in_placeE - _ZN40_INTERNAL_75ddfb6e_4_k_cu_74557933_332544cuda3std3__45__cpo6cbeginE)
_ZN40_INTERNAL_75ddfb6e_4_k_cu_74557933_332544cuda3std3__45__cpo6cbeginE:
	.zero		1
	.type		_ZN40_INTERNAL_75ddfb6e_4_k_cu_74557933_332544cuda3std3__48in_placeE,@object
	.size		_ZN40_INTERNAL_75ddfb6e_4_k_cu_74557933_332544cuda3std3__48in_placeE,(_ZN40_INTERNAL_75ddfb6e_4_k_cu_74557933_332544cuda3std6ranges3__45__cpo9iter_moveE - _ZN40_INTERNAL_75ddfb6e_4_k_cu_74557933_332544cuda3std3__48in_placeE)
_ZN40_INTERNAL_75ddfb6e_4_k_cu_74557933_332544cuda3std3__48in_placeE:
	.zero		1
	.type		_ZN40_INTERNAL_75ddfb6e_4_k_cu_74557933_332544cuda3std6ranges3__45__cpo9iter_moveE,@object
	.size		_ZN40_INTERNAL_75ddfb6e_4_k_cu_74557933_332544cuda3std6ranges3__45__cpo9iter_moveE,(_ZN40_INTERNAL_75ddfb6e_4_k_cu_74557933_332544cuda3std3__45__cpo5beginE - _ZN40_INTERNAL_75ddfb6e_4_k_cu_74557933_332544cuda3std6ranges3__45__cpo9iter_moveE)
_ZN40_INTERNAL_75ddfb6e_4_k_cu_74557933_332544cuda3std6ranges3__45__cpo9iter_moveE:
	.zero		1
	.type		_ZN40_INTERNAL_75ddfb6e_4_k_cu_74557933_332544cuda3std3__45__cpo5beginE,@object
	.size		_ZN40_INTERNAL_75ddfb6e_4_k_cu_74557933_332544cuda3std3__45__cpo5beginE,(_ZN40_INTERNAL_75ddfb6e_4_k_cu_74557933_332544cuda3std3__442_GLOBAL__N__75ddfb6e_4_k_cu_74557933_332546ignoreE - _ZN40_INTERNAL_75ddfb6e_4_k_cu_74557933_332544cuda3std3__45__cpo5beginE)
_ZN40_INTERNAL_75ddfb6e_4_k_cu_74557933_332544cuda3std3__45__cpo5beginE:
	.zero		1
	.type		_ZN40_INTERNAL_75ddfb6e_4_k_cu_74557933_332544cuda3std3__442_GLOBAL__N__75ddfb6e_4_k_cu_74557933_332546ignoreE,@object
	.size		_ZN40_INTERNAL_75ddfb6e_4_k_cu_74557933_332544cuda3std3__442_GLOBAL__N__75ddfb6e_4_k_cu_74557933_332546ignoreE,(_ZN40_INTERNAL_75ddfb6e_4_k_cu_74557933_332544cute7productE - _ZN40_INTERNAL_75ddfb6e_4_k_cu_74557933_332544cuda3std3__442_GLOBAL__N__75ddfb6e_4_k_cu_74557933_332546ignoreE)
_ZN40_INTERNAL_75ddfb6e_4_k_cu_74557933_332544cuda3std3__442_GLOBAL__N__75ddfb6e_4_k_cu_74557933_332546ignoreE:
	.zero		1
	.type		_ZN40_INTERNAL_75ddfb6e_4_k_cu_74557933_332544cute7productE,@object
	.size		_ZN40_INTERNAL_75ddfb6e_4_k_cu_74557933_332544cute7productE,(_ZN40_INTERNAL_75ddfb6e_4_k_cu_74557933_332544cuda3std3__45__cpo3endE - _ZN40_INTERNAL_75ddfb6e_4_k_cu_74557933_332544cute7productE)
_ZN40_INTERNAL_75ddfb6e_4_k_cu_74557933_332544cute7productE:
	.zero		1
	.type		_ZN40_INTERNAL_75ddfb6e_4_k_cu_74557933_332544cuda3std3__45__cpo3endE,@object
	.size		_ZN40_INTERNAL_75ddfb6e_4_k_cu_74557933_332544cuda3std3__45__cpo3endE,(_ZN40_INTERNAL_75ddfb6e_4_k_cu_74557933_332544cuda3std3__419piecewise_constructE - _ZN40_INTERNAL_75ddfb6e_4_k_cu_74557933_332544cuda3std3__45__cpo3endE)
_ZN40_INTERNAL_75ddfb6e_4_k_cu_74557933_332544cuda3std3__45__cpo3endE:
	.zero		1
	.type		_ZN40_INTERNAL_75ddfb6e_4_k_cu_74557933_332544cuda3std3__419piecewise_constructE,@object
	.size		_ZN40_INTERNAL_75ddfb6e_4_k_cu_74557933_332544cuda3std3__419piecewise_constructE,(_ZN40_INTERNAL_75ddfb6e_4_k_cu_74557933_332544cuda3std3__45__cpo4cendE - _ZN40_INTERNAL_75ddfb6e_4_k_cu_74557933_332544cuda3std3__419piecewise_constructE)
_ZN40_INTERNAL_75ddfb6e_4_k_cu_74557933_332544cuda3std3__419piecewise_constructE:
	.zero		1
	.type		_ZN40_INTERNAL_75ddfb6e_4_k_cu_74557933_332544cuda3std3__45__cpo4cendE,@object
	.size		_ZN40_INTERNAL_75ddfb6e_4_k_cu_74557933_332544cuda3std3__45__cpo4cendE,(_ZN40_INTERNAL_75ddfb6e_4_k_cu_74557933_332544cuda3std6ranges3__45__cpo4swapE - _ZN40_INTERNAL_75ddfb6e_4_k_cu_74557933_332544cuda3std3__45__cpo4cendE)
_ZN40_INTERNAL_75ddfb6e_4_k_cu_74557933_332544cuda3std3__45__cpo4cendE:
	.zero		1
	.type		_ZN40_INTERNAL_75ddfb6e_4_k_cu_74557933_332544cuda3std6ranges3__45__cpo4swapE,@object
	.size		_ZN40_INTERNAL_75ddfb6e_4_k_cu_74557933_332544cuda3std6ranges3__45__cpo4swapE,(.L_10 - _ZN40_INTERNAL_75ddfb6e_4_k_cu_74557933_332544cuda3std6ranges3__45__cpo4swapE)
_ZN40_INTERNAL_75ddfb6e_4_k_cu_74557933_332544cuda3std6ranges3__45__cpo4swapE:
	.zero		1
.L_10:


//--------------------- .nv.constant0._ZN7cutlass13device_kernelINS_4gemm6kernel13GemmUniversalIN4cute5tupleIJiiiiEEENS1_10collective13CollectiveMmaINS1_35MainloopSm100TmaUmmaWarpSpecializedILi8ELi2ELi4ENS5_IJNS4_1CILi2EEESB_NSA_ILi1EEEEEEEENS5_IJNSA_ILi128EEENSA_ILi64EEESF_EEENS_10bfloat16_tENS5_IJlSC_lEEESI_SJ_NS4_8TiledMMAINS4_8MMA_AtomIJNS4_26SM100_MMA_F16BF16_2x1SM_SSISI_SI_fLi128ELi64ELNS4_4UMMA5MajorE0ELSO_0ELNSN_7ScaleInE0ELSP_0EEEEEENS4_6LayoutINS5_IJSC_SC_SC_EEENS5_IJNSA_ILi0EEESU_SU_EEEEENS5_IJNS4_10UnderscoreESX_SX_EEEEENS4_28SM100_TMA_2SM_LOAD_MULTICASTENS4_14ComposedLayoutINS4_7SwizzleILi3ELi4ELi3EEENS4_18smem_ptr_flag_bitsILi16EEENSS_INS5_IJNSA_ILi8EEESG_EEENS5_IJSG_SC_EEEEEEEvNS4_8identityENS4_18SM100_TMA_2SM_LOADES1A_vS1B_EENS_8epilogue10collective18CollectiveEpilogueINS1E_23Sm100TmaWarpSpecializedILi3ELi2ELi16ELb1ELb0EEEJNS5_IJSG_SG_SF_EEENS5_IJNSS_ISG_SC_EENSS_INS5_IJNSA_ILi16EEESB_EEENS5_IJSC_NSA_ILi32EEEEEEEEEEESI_SJ_SI_SJ_NS1E_6fusion15FusionCallbacksIS1I_NS1R_17LinearCombinationISI_fSI_fLNS_15FloatRoundStyleE2EEES1J_S1Q_JEEENS4_5SM1004TMEM4LOAD26SM100_TMEM_LOAD_32dp32b16xENS4_13SM90_TMA_LOADENS11_INS12_ILi1ELi4ELi3EEES15_NSS_INS5_IJS16_S1L_EEENS5_IJS1L_SC_EEEEEEENS4_39AutoVectorizingCopyWithAssumedAlignmentILi128EEENS4_14SM90_TMA_STOREES26_S28_S28_EEEvvEEEEvNT_6ParamsE --------------------------
	.section	.nv.constant0._ZN7cutlass13device_kernelINS_4gemm6kernel13GemmUniversalIN4cute5tupleIJiiiiEEENS1_10collective13CollectiveMmaINS1_35MainloopSm100TmaUmmaWarpSpecializedILi8ELi2ELi4ENS5_IJNS4_1CILi2EEESB_NSA_ILi1EEEEEEEENS5_IJNSA_ILi128EEENSA_ILi64EEESF_EEENS_10bfloat16_tENS5_IJlSC_lEEESI_SJ_NS4_8TiledMMAINS4_8MMA_AtomIJNS4_26SM100_MMA_F16BF16_2x1SM_SSISI_SI_fLi128ELi64ELNS4_4UMMA5MajorE0ELSO_0ELNSN_7ScaleInE0ELSP_0EEEEEENS4_6LayoutINS5_IJSC_SC_SC_EEENS5_IJNSA_ILi0EEESU_SU_EEEEENS5_IJNS4_10UnderscoreESX_SX_EEEEENS4_28SM100_TMA_2SM_LOAD_MULTICASTENS4_14ComposedLayoutINS4_7SwizzleILi3ELi4ELi3EEENS4_18smem_ptr_flag_bitsILi16EEENSS_INS5_IJNSA_ILi8EEESG_EEENS5_IJSG_SC_EEEEEEEvNS4_8identityENS4_18SM100_TMA_2SM_LOADES1A_vS1B_EENS_8epilogue10collective18CollectiveEpilogueINS1E_23Sm100TmaWarpSpecializedILi3ELi2ELi16ELb1ELb0EEEJNS5_IJSG_SG_SF_EEENS5_IJNSS_ISG_SC_EENSS_INS5_IJNSA_ILi16EEESB_EEENS5_IJSC_NSA_ILi32EEEEEEEEEEESI_SJ_SI_SJ_NS1E_6fusion15FusionCallbacksIS1I_NS1R_17LinearCombinationISI_fSI_fLNS_15FloatRoundStyleE2EEES1J_S1Q_JEEENS4_5SM1004TMEM4LOAD26SM100_TMEM_LOAD_32dp32b16xENS4_13SM90_TMA_LOADENS11_INS12_ILi1ELi4ELi3EEES15_NSS_INS5_IJS16_S1L_EEENS5_IJS1L_SC_EEEEEEENS4_39AutoVectorizingCopyWithAssumedAlignmentILi128EEENS4_14SM90_TMA_STOREES26_S28_S28_EEEvvEEEEvNT_6ParamsE,"a",@progbits
	.sectionflags	@""
	.align	4
.nv.constant0._ZN7cutlass13device_kernelINS_4gemm6kernel13GemmUniversalIN4cute5tupleIJiiiiEEENS1_10collective13CollectiveMmaINS1_35MainloopSm100TmaUmmaWarpSpecializedILi8ELi2ELi4ENS5_IJNS4_1CILi2EEESB_NSA_ILi1EEEEEEEENS5_IJNSA_ILi128EEENSA_ILi64EEESF_EEENS_10bfloat16_tENS5_IJlSC_lEEESI_SJ_NS4_8TiledMMAINS4_8MMA_AtomIJNS4_26SM100_MMA_F16BF16_2x1SM_SSISI_SI_fLi128ELi64ELNS4_4UMMA5MajorE0ELSO_0ELNSN_7ScaleInE0ELSP_0EEEEEENS4_6LayoutINS5_IJSC_SC_SC_EEENS5_IJNSA_ILi0EEESU_SU_EEEEENS5_IJNS4_10UnderscoreESX_SX_EEEEENS4_28SM100_TMA_2SM_LOAD_MULTICASTENS4_14ComposedLayoutINS4_7SwizzleILi3ELi4ELi3EEENS4_18smem_ptr_flag_bitsILi16EEENSS_INS5_IJNSA_ILi8EEESG_EEENS5_IJSG_SC_EEEEEEEvNS4_8identityENS4_18SM100_TMA_2SM_LOADES1A_vS1B_EENS_8epilogue10collective18CollectiveEpilogueINS1E_23Sm100TmaWarpSpecializedILi3ELi2ELi16ELb1ELb0EEEJNS5_IJSG_SG_SF_EEENS5_IJNSS_ISG_SC_EENSS_INS5_IJNSA_ILi16EEESB_EEENS5_IJSC_NSA_ILi32EEEEEEEEEEESI_SJ_SI_SJ_NS1E_6fusion15FusionCallbacksIS1I_NS1R_17LinearCombinationISI_fSI_fLNS_15FloatRoundStyleE2EEES1J_S1Q_JEEENS4_5SM1004TMEM4LOAD26SM100_TMEM_LOAD_32dp32b16xENS4_13SM90_TMA_LOADENS11_INS12_ILi1ELi4ELi3EEES15_NSS_INS5_IJS16_S1L_EEENS5_IJS1L_SC_EEEEEEENS4_39AutoVectorizingCopyWithAssumedAlignmentILi128EEENS4_14SM90_TMA_STOREES26_S28_S28_EEEvvEEEEvNT_6ParamsE:
	.zero		2944


//--------------------- SYMBOLS --------------------------

	.type		.nv.reservedSmem.offset0,@object
	.size		.nv.reservedSmem.offset0,0x4
	.type		.nv.reservedSmem.cap,@object
	.size		.nv.reservedSmem.cap,0x4
	.type		__assertfail,@function
